//
// Generated by NVIDIA NVVM Compiler
//
// Compiler Build ID: CL-36424714
// Cuda compilation tools, release 13.0, V13.0.88
// Based on NVVM 20.0.0
//

.version 9.0
.target sm_100
.address_size 64

	// .globl	_Z15bev_pool_kerneliiiiiiiPKfPKiS2_S2_Pf

.visible .entry _Z15bev_pool_kerneliiiiiiiPKfPKiS2_S2_Pf(
	.param .u32 _Z15bev_pool_kerneliiiiiiiPKfPKiS2_S2_Pf_param_0,
	.param .u32 _Z15bev_pool_kerneliiiiiiiPKfPKiS2_S2_Pf_param_1,
	.param .u32 _Z15bev_pool_kerneliiiiiiiPKfPKiS2_S2_Pf_param_2,
	.param .u32 _Z15bev_pool_kerneliiiiiiiPKfPKiS2_S2_Pf_param_3,
	.param .u32 _Z15bev_pool_kerneliiiiiiiPKfPKiS2_S2_Pf_param_4,
	.param .u32 _Z15bev_pool_kerneliiiiiiiPKfPKiS2_S2_Pf_param_5,
	.param .u32 _Z15bev_pool_kerneliiiiiiiPKfPKiS2_S2_Pf_param_6,
	.param .u64 .ptr .align 1 _Z15bev_pool_kerneliiiiiiiPKfPKiS2_S2_Pf_param_7,
	.param .u64 .ptr .align 1 _Z15bev_pool_kerneliiiiiiiPKfPKiS2_S2_Pf_param_8,
	.param .u64 .ptr .align 1 _Z15bev_pool_kerneliiiiiiiPKfPKiS2_S2_Pf_param_9,
	.param .u64 .ptr .align 1 _Z15bev_pool_kerneliiiiiiiPKfPKiS2_S2_Pf_param_10,
	.param .u64 .ptr .align 1 _Z15bev_pool_kerneliiiiiiiPKfPKiS2_S2_Pf_param_11
)
{
	.reg .pred 	%p<11>;
	.reg .b32 	%r<132>;
	.reg .b32 	%f<83>;
	.reg .b64 	%rd<145>;

	ld.param.u32 	%r69, [_Z15bev_pool_kerneliiiiiiiPKfPKiS2_S2_Pf_param_1];
	ld.param.u32 	%r70, [_Z15bev_pool_kerneliiiiiiiPKfPKiS2_S2_Pf_param_2];
	ld.param.u32 	%r71, [_Z15bev_pool_kerneliiiiiiiPKfPKiS2_S2_Pf_param_3];
	ld.param.u32 	%r72, [_Z15bev_pool_kerneliiiiiiiPKfPKiS2_S2_Pf_param_5];
	ld.param.u32 	%r73, [_Z15bev_pool_kerneliiiiiiiPKfPKiS2_S2_Pf_param_6];
	ld.param.u64 	%rd8, [_Z15bev_pool_kerneliiiiiiiPKfPKiS2_S2_Pf_param_7];
	ld.param.u64 	%rd4, [_Z15bev_pool_kerneliiiiiiiPKfPKiS2_S2_Pf_param_8];
	ld.param.u64 	%rd5, [_Z15bev_pool_kerneliiiiiiiPKfPKiS2_S2_Pf_param_9];
	ld.param.u64 	%rd6, [_Z15bev_pool_kerneliiiiiiiPKfPKiS2_S2_Pf_param_10];
	ld.param.u64 	%rd7, [_Z15bev_pool_kerneliiiiiiiPKfPKiS2_S2_Pf_param_11];
	cvta.to.global.u64 	%rd1, %rd8;
	mov.u32 	%r74, %ctaid.x;
	mov.u32 	%r75, %ntid.x;
	mov.u32 	%r76, %tid.x;
	mad.lo.s32 	%r1, %r74, %r75, %r76;
	div.s32 	%r2, %r1, %r72;
	setp.ge.s32 	%p1, %r2, %r73;
	@%p1 bra 	$L__BB0_15;
	cvta.to.global.u64 	%rd9, %rd5;
	cvta.to.global.u64 	%rd10, %rd6;
	cvta.to.global.u64 	%rd11, %rd4;
	cvta.to.global.u64 	%rd12, %rd7;
	mul.wide.s32 	%rd13, %r2, 4;
	add.s64 	%rd14, %rd9, %rd13;
	ld.global.nc.u32 	%r77, [%rd14];
	add.s64 	%rd15, %rd10, %rd13;
	ld.global.nc.u32 	%r3, [%rd15];
	shl.b32 	%r78, %r77, 2;
	mul.wide.s32 	%rd16, %r78, 4;
	add.s64 	%rd17, %rd11, %rd16;
	mul.lo.s32 	%r79, %r77, %r72;
	cvt.s64.s32 	%rd18, %r79;
	rem.s32 	%r80, %r1, %r72;
	cvt.s64.s32 	%rd19, %r80;
	add.s64 	%rd2, %rd18, %rd19;
	ld.global.nc.u32 	%r81, [%rd17+12];
	mul.lo.s32 	%r82, %r70, %r69;
	mul.lo.s32 	%r83, %r82, %r71;
	mul.lo.s32 	%r84, %r83, %r72;
	mul.lo.s32 	%r85, %r84, %r81;
	cvt.s64.s32 	%rd20, %r85;
	ld.global.nc.u32 	%r86, [%rd17+8];
	mul.lo.s32 	%r87, %r71, %r70;
	mul.lo.s32 	%r88, %r87, %r72;
	mul.lo.s32 	%r89, %r88, %r86;
	cvt.s64.s32 	%rd21, %r89;
	ld.global.nc.u32 	%r90, [%rd17];
	mul.lo.s32 	%r91, %r72, %r71;
	mul.lo.s32 	%r92, %r91, %r90;
	cvt.s64.s32 	%rd22, %r92;
	ld.global.nc.u32 	%r93, [%rd17+4];
	mul.lo.s32 	%r94, %r93, %r72;
	cvt.s64.s32 	%rd23, %r94;
	add.s64 	%rd24, %rd21, %rd19;
	add.s64 	%rd25, %rd24, %rd20;
	add.s64 	%rd26, %rd25, %rd22;
	add.s64 	%rd27, %rd26, %rd23;
	shl.b64 	%rd28, %rd27, 2;
	add.s64 	%rd3, %rd12, %rd28;
	setp.lt.s32 	%p2, %r3, 1;
	mov.f32 	%f82, 0f00000000;
	@%p2 bra 	$L__BB0_14;
	and.b32  	%r4, %r3, 15;
	setp.lt.u32 	%p3, %r3, 16;
	mov.f32 	%f82, 0f00000000;
	mov.b32 	%r128, 0;
	@%p3 bra 	$L__BB0_5;
	and.b32  	%r97, %r3, 2147483632;
	neg.s32 	%r126, %r97;
	shl.b32 	%r6, %r72, 4;
	shl.b32 	%r124, %r72, 1;
	mul.lo.s32 	%r123, %r72, 3;
	shl.b32 	%r122, %r72, 2;
	mul.lo.s32 	%r121, %r72, 5;
	mul.lo.s32 	%r120, %r72, 6;
	mul.lo.s32 	%r119, %r72, 7;
	shl.b32 	%r118, %r72, 3;
	mul.lo.s32 	%r117, %r72, 9;
	mul.lo.s32 	%r116, %r72, 10;
	mul.lo.s32 	%r115, %r72, 11;
	mul.lo.s32 	%r114, %r72, 12;
	mul.lo.s32 	%r113, %r72, 13;
	mul.lo.s32 	%r112, %r72, 14;
	mul.lo.s32 	%r111, %r72, 15;
	mov.f32 	%f82, 0f00000000;
	mov.b32 	%r110, 0;
	mov.u32 	%r125, %r72;
$L__BB0_4:
	.pragma "nounroll";
	and.b32  	%r128, %r3, 2147483632;
	cvt.s64.s32 	%rd29, %r110;
	add.s64 	%rd30, %rd2, %rd29;
	shl.b64 	%rd31, %rd30, 2;
	add.s64 	%rd32, %rd1, %rd31;
	ld.global.nc.f32 	%f18, [%rd32];
	add.f32 	%f19, %f82, %f18;
	cvt.s64.s32 	%rd33, %r125;
	add.s64 	%rd34, %rd2, %rd33;
	shl.b64 	%rd35, %rd34, 2;
	add.s64 	%rd36, %rd1, %rd35;
	ld.global.nc.f32 	%f20, [%rd36];
	add.f32 	%f21, %f19, %f20;
	cvt.s64.s32 	%rd37, %r124;
	add.s64 	%rd38, %rd2, %rd37;
	shl.b64 	%rd39, %rd38, 2;
	add.s64 	%rd40, %rd1, %rd39;
	ld.global.nc.f32 	%f22, [%rd40];
	add.f32 	%f23, %f21, %f22;
	cvt.s64.s32 	%rd41, %r123;
	add.s64 	%rd42, %rd2, %rd41;
	shl.b64 	%rd43, %rd42, 2;
	add.s64 	%rd44, %rd1, %rd43;
	ld.global.nc.f32 	%f24, [%rd44];
	add.f32 	%f25, %f23, %f24;
	cvt.s64.s32 	%rd45, %r122;
	add.s64 	%rd46, %rd2, %rd45;
	shl.b64 	%rd47, %rd46, 2;
	add.s64 	%rd48, %rd1, %rd47;
	ld.global.nc.f32 	%f26, [%rd48];
	add.f32 	%f27, %f25, %f26;
	cvt.s64.s32 	%rd49, %r121;
	add.s64 	%rd50, %rd2, %rd49;
	shl.b64 	%rd51, %rd50, 2;
	add.s64 	%rd52, %rd1, %rd51;
	ld.global.nc.f32 	%f28, [%rd52];
	add.f32 	%f29, %f27, %f28;
	cvt.s64.s32 	%rd53, %r120;
	add.s64 	%rd54, %rd2, %rd53;
	shl.b64 	%rd55, %rd54, 2;
	add.s64 	%rd56, %rd1, %rd55;
	ld.global.nc.f32 	%f30, [%rd56];
	add.f32 	%f31, %f29, %f30;
	cvt.s64.s32 	%rd57, %r119;
	add.s64 	%rd58, %rd2, %rd57;
	shl.b64 	%rd59, %rd58, 2;
	add.s64 	%rd60, %rd1, %rd59;
	ld.global.nc.f32 	%f32, [%rd60];
	add.f32 	%f33, %f31, %f32;
	cvt.s64.s32 	%rd61, %r118;
	add.s64 	%rd62, %rd2, %rd61;
	shl.b64 	%rd63, %rd62, 2;
	add.s64 	%rd64, %rd1, %rd63;
	ld.global.nc.f32 	%f34, [%rd64];
	add.f32 	%f35, %f33, %f34;
	cvt.s64.s32 	%rd65, %r117;
	add.s64 	%rd66, %rd2, %rd65;
	shl.b64 	%rd67, %rd66, 2;
	add.s64 	%rd68, %rd1, %rd67;
	ld.global.nc.f32 	%f36, [%rd68];
	add.f32 	%f37, %f35, %f36;
	cvt.s64.s32 	%rd69, %r116;
	add.s64 	%rd70, %rd2, %rd69;
	shl.b64 	%rd71, %rd70, 2;
	add.s64 	%rd72, %rd1, %rd71;
	ld.global.nc.f32 	%f38, [%rd72];
	add.f32 	%f39, %f37, %f38;
	cvt.s64.s32 	%rd73, %r115;
	add.s64 	%rd74, %rd2, %rd73;
	shl.b64 	%rd75, %rd74, 2;
	add.s64 	%rd76, %rd1, %rd75;
	ld.global.nc.f32 	%f40, [%rd76];
	add.f32 	%f41, %f39, %f40;
	cvt.s64.s32 	%rd77, %r114;
	add.s64 	%rd78, %rd2, %rd77;
	shl.b64 	%rd79, %rd78, 2;
	add.s64 	%rd80, %rd1, %rd79;
	ld.global.nc.f32 	%f42, [%rd80];
	add.f32 	%f43, %f41, %f42;
	cvt.s64.s32 	%rd81, %r113;
	add.s64 	%rd82, %rd2, %rd81;
	shl.b64 	%rd83, %rd82, 2;
	add.s64 	%rd84, %rd1, %rd83;
	ld.global.nc.f32 	%f44, [%rd84];
	add.f32 	%f45, %f43, %f44;
	cvt.s64.s32 	%rd85, %r112;
	add.s64 	%rd86, %rd2, %rd85;
	shl.b64 	%rd87, %rd86, 2;
	add.s64 	%rd88, %rd1, %rd87;
	ld.global.nc.f32 	%f46, [%rd88];
	add.f32 	%f47, %f45, %f46;
	cvt.s64.s32 	%rd89, %r111;
	add.s64 	%rd90, %rd2, %rd89;
	shl.b64 	%rd91, %rd90, 2;
	add.s64 	%rd92, %rd1, %rd91;
	ld.global.nc.f32 	%f48, [%rd92];
	add.f32 	%f82, %f47, %f48;
	add.s32 	%r126, %r126, 16;
	add.s32 	%r125, %r125, %r6;
	add.s32 	%r124, %r124, %r6;
	add.s32 	%r123, %r123, %r6;
	add.s32 	%r122, %r122, %r6;
	add.s32 	%r121, %r121, %r6;
	add.s32 	%r120, %r120, %r6;
	add.s32 	%r119, %r119, %r6;
	add.s32 	%r118, %r118, %r6;
	add.s32 	%r117, %r117, %r6;
	add.s32 	%r116, %r116, %r6;
	add.s32 	%r115, %r115, %r6;
	add.s32 	%r114, %r114, %r6;
	add.s32 	%r113, %r113, %r6;
	add.s32 	%r112, %r112, %r6;
	add.s32 	%r111, %r111, %r6;
	add.s32 	%r110, %r110, %r6;
	setp.ne.s32 	%p4, %r126, 0;
	@%p4 bra 	$L__BB0_4;
$L__BB0_5:
	setp.eq.s32 	%p5, %r4, 0;
	@%p5 bra 	$L__BB0_14;
	and.b32  	%r57, %r3, 7;
	setp.lt.u32 	%p6, %r4, 8;
	@%p6 bra 	$L__BB0_8;
	mul.lo.s32 	%r98, %r128, %r72;
	cvt.s64.s32 	%rd93, %r98;
	add.s64 	%rd94, %rd2, %rd93;
	shl.b64 	%rd95, %rd94, 2;
	add.s64 	%rd96, %rd1, %rd95;
	ld.global.nc.f32 	%f50, [%rd96];
	add.f32 	%f51, %f82, %f50;
	add.s32 	%r99, %r98, %r72;
	cvt.s64.s32 	%rd97, %r99;
	add.s64 	%rd98, %rd2, %rd97;
	shl.b64 	%rd99, %rd98, 2;
	add.s64 	%rd100, %rd1, %rd99;
	ld.global.nc.f32 	%f52, [%rd100];
	add.f32 	%f53, %f51, %f52;
	add.s32 	%r100, %r99, %r72;
	cvt.s64.s32 	%rd101, %r100;
	add.s64 	%rd102, %rd2, %rd101;
	shl.b64 	%rd103, %rd102, 2;
	add.s64 	%rd104, %rd1, %rd103;
	ld.global.nc.f32 	%f54, [%rd104];
	add.f32 	%f55, %f53, %f54;
	add.s32 	%r101, %r100, %r72;
	cvt.s64.s32 	%rd105, %r101;
	add.s64 	%rd106, %rd2, %rd105;
	shl.b64 	%rd107, %rd106, 2;
	add.s64 	%rd108, %rd1, %rd107;
	ld.global.nc.f32 	%f56, [%rd108];
	add.f32 	%f57, %f55, %f56;
	add.s32 	%r102, %r101, %r72;
	cvt.s64.s32 	%rd109, %r102;
	add.s64 	%rd110, %rd2, %rd109;
	shl.b64 	%rd111, %rd110, 2;
	add.s64 	%rd112, %rd1, %rd111;
	ld.global.nc.f32 	%f58, [%rd112];
	add.f32 	%f59, %f57, %f58;
	add.s32 	%r103, %r102, %r72;
	cvt.s64.s32 	%rd113, %r103;
	add.s64 	%rd114, %rd2, %rd113;
	shl.b64 	%rd115, %rd114, 2;
	add.s64 	%rd116, %rd1, %rd115;
	ld.global.nc.f32 	%f60, [%rd116];
	add.f32 	%f61, %f59, %f60;
	add.s32 	%r104, %r103, %r72;
	cvt.s64.s32 	%rd117, %r104;
	add.s64 	%rd118, %rd2, %rd117;
	shl.b64 	%rd119, %rd118, 2;
	add.s64 	%rd120, %rd1, %rd119;
	ld.global.nc.f32 	%f62, [%rd120];
	add.f32 	%f63, %f61, %f62;
	add.s32 	%r105, %r104, %r72;
	cvt.s64.s32 	%rd121, %r105;
	add.s64 	%rd122, %rd2, %rd121;
	shl.b64 	%rd123, %rd122, 2;
	add.s64 	%rd124, %rd1, %rd123;
	ld.global.nc.f32 	%f64, [%rd124];
	add.f32 	%f82, %f63, %f64;
	add.s32 	%r128, %r128, 8;
$L__BB0_8:
	setp.eq.s32 	%p7, %r57, 0;
	@%p7 bra 	$L__BB0_14;
	and.b32  	%r60, %r3, 3;
	setp.lt.u32 	%p8, %r57, 4;
	@%p8 bra 	$L__BB0_11;
	mul.lo.s32 	%r106, %r128, %r72;
	cvt.s64.s32 	%rd125, %r106;
	add.s64 	%rd126, %rd2, %rd125;
	shl.b64 	%rd127, %rd126, 2;
	add.s64 	%rd128, %rd1, %rd127;
	ld.global.nc.f32 	%f66, [%rd128];
	add.f32 	%f67, %f82, %f66;
	add.s32 	%r107, %r106, %r72;
	cvt.s64.s32 	%rd129, %r107;
	add.s64 	%rd130, %rd2, %rd129;
	shl.b64 	%rd131, %rd130, 2;
	add.s64 	%rd132, %rd1, %rd131;
	ld.global.nc.f32 	%f68, [%rd132];
	add.f32 	%f69, %f67, %f68;
	add.s32 	%r108, %r107, %r72;
	cvt.s64.s32 	%rd133, %r108;
	add.s64 	%rd134, %rd2, %rd133;
	shl.b64 	%rd135, %rd134, 2;
	add.s64 	%rd136, %rd1, %rd135;
	ld.global.nc.f32 	%f70, [%rd136];
	add.f32 	%f71, %f69, %f70;
	add.s32 	%r109, %r108, %r72;
	cvt.s64.s32 	%rd137, %r109;
	add.s64 	%rd138, %rd2, %rd137;
	shl.b64 	%rd139, %rd138, 2;
	add.s64 	%rd140, %rd1, %rd139;
	ld.global.nc.f32 	%f72, [%rd140];
	add.f32 	%f82, %f71, %f72;
	add.s32 	%r128, %r128, 4;
$L__BB0_11:
	setp.eq.s32 	%p9, %r60, 0;
	@%p9 bra 	$L__BB0_14;
	mul.lo.s32 	%r131, %r128, %r72;
	neg.s32 	%r130, %r60;
$L__BB0_13:
	.pragma "nounroll";
	cvt.s64.s32 	%rd141, %r131;
	add.s64 	%rd142, %rd2, %rd141;
	shl.b64 	%rd143, %rd142, 2;
	add.s64 	%rd144, %rd1, %rd143;
	ld.global.nc.f32 	%f73, [%rd144];
	add.f32 	%f82, %f82, %f73;
	add.s32 	%r131, %r131, %r72;
	add.s32 	%r130, %r130, 1;
	setp.ne.s32 	%p10, %r130, 0;
	@%p10 bra 	$L__BB0_13;
$L__BB0_14:
	st.global.f32 	[%rd3], %f82;
$L__BB0_15:
	ret;

}
	// .globl	_Z20bev_pool_grad_kerneliiiiiiiPKfPKiS2_S2_Pf
.visible .entry _Z20bev_pool_grad_kerneliiiiiiiPKfPKiS2_S2_Pf(
	.param .u32 _Z20bev_pool_grad_kerneliiiiiiiPKfPKiS2_S2_Pf_param_0,
	.param .u32 _Z20bev_pool_grad_kerneliiiiiiiPKfPKiS2_S2_Pf_param_1,
	.param .u32 _Z20bev_pool_grad_kerneliiiiiiiPKfPKiS2_S2_Pf_param_2,
	.param .u32 _Z20bev_pool_grad_kerneliiiiiiiPKfPKiS2_S2_Pf_param_3,
	.param .u32 _Z20bev_pool_grad_kerneliiiiiiiPKfPKiS2_S2_Pf_param_4,
	.param .u32 _Z20bev_pool_grad_kerneliiiiiiiPKfPKiS2_S2_Pf_param_5,
	.param .u32 _Z20bev_pool_grad_kerneliiiiiiiPKfPKiS2_S2_Pf_param_6,
	.param .u64 .ptr .align 1 _Z20bev_pool_grad_kerneliiiiiiiPKfPKiS2_S2_Pf_param_7,
	.param .u64 .ptr .align 1 _Z20bev_pool_grad_kerneliiiiiiiPKfPKiS2_S2_Pf_param_8,
	.param .u64 .ptr .align 1 _Z20bev_pool_grad_kerneliiiiiiiPKfPKiS2_S2_Pf_param_9,
	.param .u64 .ptr .align 1 _Z20bev_pool_grad_kerneliiiiiiiPKfPKiS2_S2_Pf_param_10,
	.param .u64 .ptr .align 1 _Z20bev_pool_grad_kerneliiiiiiiPKfPKiS2_S2_Pf_param_11
)
{
	.reg .pred 	%p<11>;
	.reg .b32 	%r<86>;
	.reg .b32 	%f<2>;
	.reg .b64 	%rd<89>;

	ld.param.u32 	%r38, [_Z20bev_pool_grad_kerneliiiiiiiPKfPKiS2_S2_Pf_param_1];
	ld.param.u32 	%r39, [_Z20bev_pool_grad_kerneliiiiiiiPKfPKiS2_S2_Pf_param_2];
	ld.param.u32 	%r40, [_Z20bev_pool_grad_kerneliiiiiiiPKfPKiS2_S2_Pf_param_3];
	ld.param.u32 	%r41, [_Z20bev_pool_grad_kerneliiiiiiiPKfPKiS2_S2_Pf_param_5];
	ld.param.u32 	%r42, [_Z20bev_pool_grad_kerneliiiiiiiPKfPKiS2_S2_Pf_param_6];
	ld.param.u64 	%rd4, [_Z20bev_pool_grad_kerneliiiiiiiPKfPKiS2_S2_Pf_param_7];
	ld.param.u64 	%rd5, [_Z20bev_pool_grad_kerneliiiiiiiPKfPKiS2_S2_Pf_param_8];
	ld.param.u64 	%rd6, [_Z20bev_pool_grad_kerneliiiiiiiPKfPKiS2_S2_Pf_param_9];
	ld.param.u64 	%rd7, [_Z20bev_pool_grad_kerneliiiiiiiPKfPKiS2_S2_Pf_param_10];
	ld.param.u64 	%rd8, [_Z20bev_pool_grad_kerneliiiiiiiPKfPKiS2_S2_Pf_param_11];
	cvta.to.global.u64 	%rd1, %rd8;
	mov.u32 	%r43, %ctaid.x;
	mov.u32 	%r44, %ntid.x;
	mov.u32 	%r45, %tid.x;
	mad.lo.s32 	%r1, %r43, %r44, %r45;
	div.s32 	%r2, %r1, %r41;
	setp.ge.s32 	%p1, %r2, %r42;
	@%p1 bra 	$L__BB1_13;
	cvta.to.global.u64 	%rd9, %rd6;
	cvta.to.global.u64 	%rd10, %rd7;
	cvta.to.global.u64 	%rd11, %rd5;
	cvta.to.global.u64 	%rd12, %rd4;
	mul.wide.s32 	%rd13, %r2, 4;
	add.s64 	%rd14, %rd9, %rd13;
	ld.global.nc.u32 	%r46, [%rd14];
	add.s64 	%rd15, %rd10, %rd13;
	ld.global.nc.u32 	%r3, [%rd15];
	shl.b32 	%r47, %r46, 2;
	mul.wide.s32 	%rd16, %r47, 4;
	add.s64 	%rd17, %rd11, %rd16;
	mul.lo.s32 	%r48, %r46, %r41;
	cvt.s64.s32 	%rd18, %r48;
	rem.s32 	%r49, %r1, %r41;
	cvt.s64.s32 	%rd19, %r49;
	add.s64 	%rd2, %rd18, %rd19;
	ld.global.nc.u32 	%r50, [%rd17+12];
	mul.lo.s32 	%r51, %r39, %r38;
	mul.lo.s32 	%r52, %r51, %r40;
	mul.lo.s32 	%r53, %r52, %r41;
	mul.lo.s32 	%r54, %r53, %r50;
	cvt.s64.s32 	%rd20, %r54;
	ld.global.nc.u32 	%r55, [%rd17+8];
	mul.lo.s32 	%r56, %r40, %r39;
	mul.lo.s32 	%r57, %r56, %r41;
	mul.lo.s32 	%r58, %r57, %r55;
	cvt.s64.s32 	%rd21, %r58;
	ld.global.nc.u32 	%r59, [%rd17];
	mul.lo.s32 	%r60, %r41, %r40;
	mul.lo.s32 	%r61, %r60, %r59;
	cvt.s64.s32 	%rd22, %r61;
	ld.global.nc.u32 	%r62, [%rd17+4];
	mul.lo.s32 	%r63, %r62, %r41;
	cvt.s64.s32 	%rd23, %r63;
	add.s64 	%rd24, %rd21, %rd19;
	add.s64 	%rd25, %rd24, %rd20;
	add.s64 	%rd26, %rd25, %rd22;
	add.s64 	%rd27, %rd26, %rd23;
	shl.b64 	%rd28, %rd27, 2;
	add.s64 	%rd3, %rd12, %rd28;
	setp.lt.s32 	%p2, %r3, 1;
	@%p2 bra 	$L__BB1_13;
	ld.global.nc.f32 	%f1, [%rd3];
	and.b32  	%r4, %r3, 7;
	setp.lt.u32 	%p3, %r3, 8;
	mov.b32 	%r84, 0;
	@%p3 bra 	$L__BB1_5;
	and.b32  	%r84, %r3, 2147483640;
	neg.s32 	%r82, %r84;
	shl.b32 	%r7, %r41, 3;
	shl.b32 	%r80, %r41, 1;
	mul.lo.s32 	%r79, %r41, 3;
	shl.b32 	%r78, %r41, 2;
	mul.lo.s32 	%r77, %r41, 5;
	mul.lo.s32 	%r76, %r41, 6;
	mul.lo.s32 	%r75, %r41, 7;
	mov.b32 	%r74, 0;
	mov.u32 	%r81, %r41;
$L__BB1_4:
	.pragma "nounroll";
	cvt.s64.s32 	%rd29, %r74;
	add.s64 	%rd30, %rd2, %rd29;
	shl.b64 	%rd31, %rd30, 2;
	add.s64 	%rd32, %rd1, %rd31;
	st.global.f32 	[%rd32], %f1;
	cvt.s64.s32 	%rd33, %r81;
	add.s64 	%rd34, %rd2, %rd33;
	shl.b64 	%rd35, %rd34, 2;
	add.s64 	%rd36, %rd1, %rd35;
	st.global.f32 	[%rd36], %f1;
	cvt.s64.s32 	%rd37, %r80;
	add.s64 	%rd38, %rd2, %rd37;
	shl.b64 	%rd39, %rd38, 2;
	add.s64 	%rd40, %rd1, %rd39;
	st.global.f32 	[%rd40], %f1;
	cvt.s64.s32 	%rd41, %r79;
	add.s64 	%rd42, %rd2, %rd41;
	shl.b64 	%rd43, %rd42, 2;
	add.s64 	%rd44, %rd1, %rd43;
	st.global.f32 	[%rd44], %f1;
	cvt.s64.s32 	%rd45, %r78;
	add.s64 	%rd46, %rd2, %rd45;
	shl.b64 	%rd47, %rd46, 2;
	add.s64 	%rd48, %rd1, %rd47;
	st.global.f32 	[%rd48], %f1;
	cvt.s64.s32 	%rd49, %r77;
	add.s64 	%rd50, %rd2, %rd49;
	shl.b64 	%rd51, %rd50, 2;
	add.s64 	%rd52, %rd1, %rd51;
	st.global.f32 	[%rd52], %f1;
	cvt.s64.s32 	%rd53, %r76;
	add.s64 	%rd54, %rd2, %rd53;
	shl.b64 	%rd55, %rd54, 2;
	add.s64 	%rd56, %rd1, %rd55;
	st.global.f32 	[%rd56], %f1;
	cvt.s64.s32 	%rd57, %r75;
	add.s64 	%rd58, %rd2, %rd57;
	shl.b64 	%rd59, %rd58, 2;
	add.s64 	%rd60, %rd1, %rd59;
	st.global.f32 	[%rd60], %f1;
	add.s32 	%r82, %r82, 8;
	add.s32 	%r81, %r81, %r7;
	add.s32 	%r80, %r80, %r7;
	add.s32 	%r79, %r79, %r7;
	add.s32 	%r78, %r78, %r7;
	add.s32 	%r77, %r77, %r7;
	add.s32 	%r76, %r76, %r7;
	add.s32 	%r75, %r75, %r7;
	add.s32 	%r74, %r74, %r7;
	setp.ne.s32 	%p4, %r82, 0;
	@%p4 bra 	$L__BB1_4;
$L__BB1_5:
	setp.eq.s32 	%p5, %r4, 0;
	@%p5 bra 	$L__BB1_13;
	and.b32  	%r33, %r3, 3;
	setp.lt.u32 	%p6, %r4, 4;
	@%p6 bra 	$L__BB1_8;
	mul.lo.s32 	%r66, %r84, %r41;
	cvt.s64.s32 	%rd61, %r66;
	add.s64 	%rd62, %rd2, %rd61;
	shl.b64 	%rd63, %rd62, 2;
	add.s64 	%rd64, %rd1, %rd63;
	st.global.f32 	[%rd64], %f1;
	add.s32 	%r67, %r66, %r41;
	cvt.s64.s32 	%rd65, %r67;
	add.s64 	%rd66, %rd2, %rd65;
	shl.b64 	%rd67, %rd66, 2;
	add.s64 	%rd68, %rd1, %rd67;
	st.global.f32 	[%rd68], %f1;
	add.s32 	%r68, %r67, %r41;
	cvt.s64.s32 	%rd69, %r68;
	add.s64 	%rd70, %rd2, %rd69;
	shl.b64 	%rd71, %rd70, 2;
	add.s64 	%rd72, %rd1, %rd71;
	st.global.f32 	[%rd72], %f1;
	add.s32 	%r69, %r68, %r41;
	cvt.s64.s32 	%rd73, %r69;
	add.s64 	%rd74, %rd2, %rd73;
	shl.b64 	%rd75, %rd74, 2;
	add.s64 	%rd76, %rd1, %rd75;
	st.global.f32 	[%rd76], %f1;
	add.s32 	%r84, %r84, 4;
$L__BB1_8:
	setp.eq.s32 	%p7, %r33, 0;
	@%p7 bra 	$L__BB1_13;
	setp.eq.s32 	%p8, %r33, 1;
	@%p8 bra 	$L__BB1_11;
	mul.lo.s32 	%r70, %r84, %r41;
	cvt.s64.s32 	%rd77, %r70;
	add.s64 	%rd78, %rd2, %rd77;
	shl.b64 	%rd79, %rd78, 2;
	add.s64 	%rd80, %rd1, %rd79;
	st.global.f32 	[%rd80], %f1;
	add.s32 	%r71, %r70, %r41;
	cvt.s64.s32 	%rd81, %r71;
	add.s64 	%rd82, %rd2, %rd81;
	shl.b64 	%rd83, %rd82, 2;
	add.s64 	%rd84, %rd1, %rd83;
	st.global.f32 	[%rd84], %f1;
	add.s32 	%r84, %r84, 2;
$L__BB1_11:
	and.b32  	%r72, %r3, 1;
	setp.eq.b32 	%p9, %r72, 1;
	not.pred 	%p10, %p9;
	@%p10 bra 	$L__BB1_13;
	mul.lo.s32 	%r73, %r84, %r41;
	cvt.s64.s32 	%rd85, %r73;
	add.s64 	%rd86, %rd2, %rd85;
	shl.b64 	%rd87, %rd86, 2;
	add.s64 	%rd88, %rd1, %rd87;
	st.global.f32 	[%rd88], %f1;
$L__BB1_13:
	ret;

}


// ===== COMPILED SASS (sm_100) =====

	.target	sm_100

	.elftype	@"ET_EXEC"


//--------------------- .note.nv.tkinfo           --------------------------
	.section	.note.nv.tkinfo,"",@"SHT_NOTE"
	.sectionflags	@"SHF_NOTE_NV_TKINFO"
	.tkinfo
        /*0018*/ 	.word	0x00000002
        /*0030*/ 	.string	""
        /*0030*/ 	.string	"ptxas"
        /*0030*/ 	.string	"Cuda compilation tools, release 13.0, V13.0.88"
        /*0030*/ 	.string	"Build cuda_13.0.r13.0/compiler.36424714_0"
        /*0030*/ 	.string	"-arch sm_100 -m 64 "



//--------------------- .note.nv.cuinfo           --------------------------
	.section	.note.nv.cuinfo,"",@"SHT_NOTE"
	.sectionflags	@"SHF_NOTE_NV_CUINFO"
        /*0018*/ 	.short	0x0002
        /*001a*/ 	.short	0x0064
        /*001c*/ 	.short	0x0082
	.zero		2


//--------------------- .nv.info                  --------------------------
	.section	.nv.info,"",@"SHT_CUDA_INFO"
	.align	4


	//----- nvinfo : EIATTR_REGCOUNT
	.align		4
        /*0000*/ 	.byte	0x04, 0x2f
        /*0002*/ 	.short	(.L_1 - .L_0)
	.align		4
.L_0:
        /*0004*/ 	.word	index@(_Z15bev_pool_kerneliiiiiiiPKfPKiS2_S2_Pf)
        /*0008*/ 	.word	0x00000020


	//----- nvinfo : EIATTR_FRAME_SIZE
	.align		4
.L_1:
        /*000c*/ 	.byte	0x04, 0x11
        /*000e*/ 	.short	(.L_3 - .L_2)
	.align		4
.L_2:
        /*0010*/ 	.word	index@(_Z15bev_pool_kerneliiiiiiiPKfPKiS2_S2_Pf)
        /*0014*/ 	.word	0x00000000


	//----- nvinfo : EIATTR_REGCOUNT
	.align		4
.L_3:
        /*0018*/ 	.byte	0x04, 0x2f
        /*001a*/ 	.short	(.L_5 - .L_4)
	.align		4
.L_4:
        /*001c*/ 	.word	index@(_Z20bev_pool_grad_kerneliiiiiiiPKfPKiS2_S2_Pf)
        /*0020*/ 	.word	0x00000020


	//----- nvinfo : EIATTR_FRAME_SIZE
	.align		4
.L_5:
        /*0024*/ 	.byte	0x04, 0x11
        /*0026*/ 	.short	(.L_7 - .L_6)
	.align		4
.L_6:
        /*0028*/ 	.word	index@(_Z20bev_pool_grad_kerneliiiiiiiPKfPKiS2_S2_Pf)
        /*002c*/ 	.word	0x00000000


	//----- nvinfo : EIATTR_MIN_STACK_SIZE
	.align		4
.L_7:
        /*0030*/ 	.byte	0x04, 0x12
        /*0032*/ 	.short	(.L_9 - .L_8)
	.align		4
.L_8:
        /*0034*/ 	.word	index@(_Z20bev_pool_grad_kerneliiiiiiiPKfPKiS2_S2_Pf)
        /*0038*/ 	.word	0x00000000


	//----- nvinfo : EIATTR_MIN_STACK_SIZE
	.align		4
.L_9:
        /*003c*/ 	.byte	0x04, 0x12
        /*003e*/ 	.short	(.L_11 - .L_10)
	.align		4
.L_10:
        /*0040*/ 	.word	index@(_Z15bev_pool_kerneliiiiiiiPKfPKiS2_S2_Pf)
        /*0044*/ 	.word	0x00000000
.L_11:


//--------------------- .nv.compat                --------------------------
	.section	.nv.compat,"",@"SHT_CUDA_COMPAT_INFO"
	.align	4
        /*0000*/ 	.byte	0x02, 0x09, 0x00, 0x00, 0x02, 0x02, 0x01, 0x00, 0x02, 0x05, 0x05, 0x00, 0x03, 0x07, 0x01, 0x01
        /*0010*/ 	.byte	0x02, 0x03, 0x00, 0x00, 0x02, 0x06, 0x01, 0x00, 0x04, 0x0b, 0x08, 0x00, 0x09, 0x00, 0x00, 0x00
        /*0020*/ 	.byte	0x00, 0x00, 0x00, 0x00


//--------------------- .nv.info._Z20bev_pool_grad_kerneliiiiiiiPKfPKiS2_S2_Pf --------------------------
	.section	.nv.info._Z20bev_pool_grad_kerneliiiiiiiPKfPKiS2_S2_Pf,"",@"SHT_CUDA_INFO"
	.sectionflags	@""
	.align	4


	//----- nvinfo : EIATTR_CUDA_API_VERSION
	.align		4
        /*0000*/ 	.byte	0x04, 0x37
        /*0002*/ 	.short	(.L_13 - .L_12)
.L_12:
        /*0004*/ 	.word	0x00000082


	//----- nvinfo : EIATTR_KPARAM_INFO
	.align		4
.L_13:
        /*0008*/ 	.byte	0x04, 0x17
        /*000a*/ 	.short	(.L_15 - .L_14)
.L_14:
        /*000c*/ 	.word	0x00000000
        /*0010*/ 	.short	0x000b
        /*0012*/ 	.short	0x0040
        /*0014*/ 	.byte	0x00, 0xf5, 0x21, 0x00


	//----- nvinfo : EIATTR_KPARAM_INFO
	.align		4
.L_15:
        /*0018*/ 	.byte	0x04, 0x17
        /*001a*/ 	.short	(.L_17 - .L_16)
.L_16:
        /*001c*/ 	.word	0x00000000
        /*0020*/ 	.short	0x000a
        /*0022*/ 	.short	0x0038
        /*0024*/ 	.byte	0x00, 0xf5, 0x21, 0x00


	//----- nvinfo : EIATTR_KPARAM_INFO
	.align		4
.L_17:
        /*0028*/ 	.byte	0x04, 0x17
        /*002a*/ 	.short	(.L_19 - .L_18)
.L_18:
        /*002c*/ 	.word	0x00000000
        /*0030*/ 	.short	0x0009
        /*0032*/ 	.short	0x0030
        /*0034*/ 	.byte	0x00, 0xf5, 0x21, 0x00


	//----- nvinfo : EIATTR_KPARAM_INFO
	.align		4
.L_19:
        /*0038*/ 	.byte	0x04, 0x17
        /*003a*/ 	.short	(.L_21 - .L_20)
.L_20:
        /*003c*/ 	.word	0x00000000
        /*0040*/ 	.short	0x0008
        /*0042*/ 	.short	0x0028
        /*0044*/ 	.byte	0x00, 0xf5, 0x21, 0x00


	//----- nvinfo : EIATTR_KPARAM_INFO
	.align		4
.L_21:
        /*0048*/ 	.byte	0x04, 0x17
        /*004a*/ 	.short	(.L_23 - .L_22)
.L_22:
        /*004c*/ 	.word	0x00000000
        /*0050*/ 	.short	0x0007
        /*0052*/ 	.short	0x0020
        /*0054*/ 	.byte	0x00, 0xf5, 0x21, 0x00


	//----- nvinfo : EIATTR_KPARAM_INFO
	.align		4
.L_23:
        /*0058*/ 	.byte	0x04, 0x17
        /*005a*/ 	.short	(.L_25 - .L_24)
.L_24:
        /*005c*/ 	.word	0x00000000
        /*0060*/ 	.short	0x0006
        /*0062*/ 	.short	0x0018
        /*0064*/ 	.byte	0x00, 0xf0, 0x11, 0x00


	//----- nvinfo : EIATTR_KPARAM_INFO
	.align		4
.L_25:
        /*0068*/ 	.byte	0x04, 0x17
        /*006a*/ 	.short	(.L_27 - .L_26)
.L_26:
        /*006c*/ 	.word	0x00000000
        /*0070*/ 	.short	0x0005
        /*0072*/ 	.short	0x0014
        /*0074*/ 	.byte	0x00, 0xf0, 0x11, 0x00


	//----- nvinfo : EIATTR_KPARAM_INFO
	.align		4
.L_27:
        /*0078*/ 	.byte	0x04, 0x17
        /*007a*/ 	.short	(.L_29 - .L_28)
.L_28:
        /*007c*/ 	.word	0x00000000
        /*0080*/ 	.short	0x0004
        /*0082*/ 	.short	0x0010
        /*0084*/ 	.byte	0x00, 0xf0, 0x11, 0x00


	//----- nvinfo : EIATTR_KPARAM_INFO
	.align		4
.L_29:
        /*0088*/ 	.byte	0x04, 0x17
        /*008a*/ 	.short	(.L_31 - .L_30)
.L_30:
        /*008c*/ 	.word	0x00000000
        /*0090*/ 	.short	0x0003
        /*0092*/ 	.short	0x000c
        /*0094*/ 	.byte	0x00, 0xf0, 0x11, 0x00


	//----- nvinfo : EIATTR_KPARAM_INFO
	.align		4
.L_31:
        /*0098*/ 	.byte	0x04, 0x17
        /*009a*/ 	.short	(.L_33 - .L_32)
.L_32:
        /*009c*/ 	.word	0x00000000
        /*00a0*/ 	.short	0x0002
        /*00a2*/ 	.short	0x0008
        /*00a4*/ 	.byte	0x00, 0xf0, 0x11, 0x00


	//----- nvinfo : EIATTR_KPARAM_INFO
	.align		4
.L_33:
        /*00a8*/ 	.byte	0x04, 0x17
        /*00aa*/ 	.short	(.L_35 - .L_34)
.L_34:
        /*00ac*/ 	.word	0x00000000
        /*00b0*/ 	.short	0x0001
        /*00b2*/ 	.short	0x0004
        /*00b4*/ 	.byte	0x00, 0xf0, 0x11, 0x00


	//----- nvinfo : EIATTR_KPARAM_INFO
	.align		4
.L_35:
        /*00b8*/ 	.byte	0x04, 0x17
        /*00ba*/ 	.short	(.L_37 - .L_36)
.L_36:
        /*00bc*/ 	.word	0x00000000
        /*00c0*/ 	.short	0x0000
        /*00c2*/ 	.short	0x0000
        /*00c4*/ 	.byte	0x00, 0xf0, 0x11, 0x00


	//----- nvinfo : EIATTR_SPARSE_MMA_MASK
	.align		4
.L_37:
        /*00c8*/ 	.byte	0x03, 0x50
        /*00ca*/ 	.short	0x0000


	//----- nvinfo : EIATTR_MAXREG_COUNT
	.align		4
        /*00cc*/ 	.byte	0x03, 0x1b
        /*00ce*/ 	.short	0x00ff


	//----- nvinfo : EIATTR_MERCURY_ISA_VERSION
	.align		4
        /*00d0*/ 	.byte	0x03, 0x5f
        /*00d2*/ 	.short	0x0101


	//----- nvinfo : EIATTR_VRC_CTA_INIT_COUNT
	.align		4
        /*00d4*/ 	.byte	0x02, 0x4a
	.zero		1
	.zero		1


	//----- nvinfo : EIATTR_EXIT_INSTR_OFFSETS
	.align		4
        /*00d8*/ 	.byte	0x04, 0x1c
        /*00da*/ 	.short	(.L_39 - .L_38)


	//   ....[0]....
.L_38:
        /*00dc*/ 	.word	0x00000200


	//   ....[1]....
        /*00e0*/ 	.word	0x000004d0


	//   ....[2]....
        /*00e4*/ 	.word	0x00000990


	//   ....[3]....
        /*00e8*/ 	.word	0x00000ba0


	//   ....[4]....
        /*00ec*/ 	.word	0x00000cf0


	//   ....[5]....
        /*00f0*/ 	.word	0x00000d70


	//----- nvinfo : EIATTR_CRS_STACK_SIZE
	.align		4
.L_39:
        /*00f4*/ 	.byte	0x04, 0x1e
        /*00f6*/ 	.short	(.L_41 - .L_40)
.L_40:
        /*00f8*/ 	.word	0x00000000


	//----- nvinfo : EIATTR_CBANK_PARAM_SIZE
	.align		4
.L_41:
        /*00fc*/ 	.byte	0x03, 0x19
        /*00fe*/ 	.short	0x0048


	//----- nvinfo : EIATTR_PARAM_CBANK
	.align		4
        /*0100*/ 	.byte	0x04, 0x0a
        /*0102*/ 	.short	(.L_43 - .L_42)
	.align		4
.L_42:
        /*0104*/ 	.word	index@(.nv.constant0._Z20bev_pool_grad_kerneliiiiiiiPKfPKiS2_S2_Pf)
        /*0108*/ 	.short	0x0380
        /*010a*/ 	.short	0x0048


	//----- nvinfo : EIATTR_SW_WAR
	.align		4
.L_43:
        /*010c*/ 	.byte	0x04, 0x36
        /*010e*/ 	.short	(.L_45 - .L_44)
.L_44:
        /*0110*/ 	.word	0x00000008
.L_45:


//--------------------- .nv.info._Z15bev_pool_kerneliiiiiiiPKfPKiS2_S2_Pf --------------------------
	.section	.nv.info._Z15bev_pool_kerneliiiiiiiPKfPKiS2_S2_Pf,"",@"SHT_CUDA_INFO"
	.sectionflags	@""
	.align	4


	//----- nvinfo : EIATTR_CUDA_API_VERSION
	.align		4
        /*0000*/ 	.byte	0x04, 0x37
        /*0002*/ 	.short	(.L_47 - .L_46)
.L_46:
        /*0004*/ 	.word	0x00000082


	//----- nvinfo : EIATTR_KPARAM_INFO
	.align		4
.L_47:
        /*0008*/ 	.byte	0x04, 0x17
        /*000a*/ 	.short	(.L_49 - .L_48)
.L_48:
        /*000c*/ 	.word	0x00000000
        /*0010*/ 	.short	0x000b
        /*0012*/ 	.short	0x0040
        /*0014*/ 	.byte	0x00, 0xf5, 0x21, 0x00


	//----- nvinfo : EIATTR_KPARAM_INFO
	.align		4
.L_49:
        /*0018*/ 	.byte	0x04, 0x17
        /*001a*/ 	.short	(.L_51 - .L_50)
.L_50:
        /*001c*/ 	.word	0x00000000
        /*0020*/ 	.short	0x000a
        /*0022*/ 	.short	0x0038
        /*0024*/ 	.byte	0x00, 0xf5, 0x21, 0x00


	//----- nvinfo : EIATTR_KPARAM_INFO
	.align		4
.L_51:
        /*0028*/ 	.byte	0x04, 0x17
        /*002a*/ 	.short	(.L_53 - .L_52)
.L_52:
        /*002c*/ 	.word	0x00000000
        /*0030*/ 	.short	0x0009
        /*0032*/ 	.short	0x0030
        /*0034*/ 	.byte	0x00, 0xf5, 0x21, 0x00


	//----- nvinfo : EIATTR_KPARAM_INFO
	.align		4
.L_53:
        /*0038*/ 	.byte	0x04, 0x17
        /*003a*/ 	.short	(.L_55 - .L_54)
.L_54:
        /*003c*/ 	.word	0x00000000
        /*0040*/ 	.short	0x0008
        /*0042*/ 	.short	0x0028
        /*0044*/ 	.byte	0x00, 0xf5, 0x21, 0x00


	//----- nvinfo : EIATTR_KPARAM_INFO
	.align		4
.L_55:
        /*0048*/ 	.byte	0x04, 0x17
        /*004a*/ 	.short	(.L_57 - .L_56)
.L_56:
        /*004c*/ 	.word	0x00000000
        /*0050*/ 	.short	0x0007
        /*0052*/ 	.short	0x0020
        /*0054*/ 	.byte	0x00, 0xf5, 0x21, 0x00


	//----- nvinfo : EIATTR_KPARAM_INFO
	.align		4
.L_57:
        /*0058*/ 	.byte	0x04, 0x17
        /*005a*/ 	.short	(.L_59 - .L_58)
.L_58:
        /*005c*/ 	.word	0x00000000
        /*0060*/ 	.short	0x0006
        /*0062*/ 	.short	0x0018
        /*0064*/ 	.byte	0x00, 0xf0, 0x11, 0x00


	//----- nvinfo : EIATTR_KPARAM_INFO
	.align		4
.L_59:
        /*0068*/ 	.byte	0x04, 0x17
        /*006a*/ 	.short	(.L_61 - .L_60)
.L_60:
        /*006c*/ 	.word	0x00000000
        /*0070*/ 	.short	0x0005
        /*0072*/ 	.short	0x0014
        /*0074*/ 	.byte	0x00, 0xf0, 0x11, 0x00


	//----- nvinfo : EIATTR_KPARAM_INFO
	.align		4
.L_61:
        /*0078*/ 	.byte	0x04, 0x17
        /*007a*/ 	.short	(.L_63 - .L_62)
.L_62:
        /*007c*/ 	.word	0x00000000
        /*0080*/ 	.short	0x0004
        /*0082*/ 	.short	0x0010
        /*0084*/ 	.byte	0x00, 0xf0, 0x11, 0x00


	//----- nvinfo : EIATTR_KPARAM_INFO
	.align		4
.L_63:
        /*0088*/ 	.byte	0x04, 0x17
        /*008a*/ 	.short	(.L_65 - .L_64)
.L_64:
        /*008c*/ 	.word	0x00000000
        /*0090*/ 	.short	0x0003
        /*0092*/ 	.short	0x000c
        /*0094*/ 	.byte	0x00, 0xf0, 0x11, 0x00


	//----- nvinfo : EIATTR_KPARAM_INFO
	.align		4
.L_65:
        /*0098*/ 	.byte	0x04, 0x17
        /*009a*/ 	.short	(.L_67 - .L_66)
.L_66:
        /*009c*/ 	.word	0x00000000
        /*00a0*/ 	.short	0x0002
        /*00a2*/ 	.short	0x0008
        /*00a4*/ 	.byte	0x00, 0xf0, 0x11, 0x00


	//----- nvinfo : EIATTR_KPARAM_INFO
	.align		4
.L_67:
        /*00a8*/ 	.byte	0x04, 0x17
        /*00aa*/ 	.short	(.L_69 - .L_68)
.L_68:
        /*00ac*/ 	.word	0x00000000
        /*00b0*/ 	.short	0x0001
        /*00b2*/ 	.short	0x0004
        /*00b4*/ 	.byte	0x00, 0xf0, 0x11, 0x00


	//----- nvinfo : EIATTR_KPARAM_INFO
	.align		4
.L_69:
        /*00b8*/ 	.byte	0x04, 0x17
        /*00ba*/ 	.short	(.L_71 - .L_70)
.L_70:
        /*00bc*/ 	.word	0x00000000
        /*00c0*/ 	.short	0x0000
        /*00c2*/ 	.short	0x0000
        /*00c4*/ 	.byte	0x00, 0xf0, 0x11, 0x00


	//----- nvinfo : EIATTR_SPARSE_MMA_MASK
	.align		4
.L_71:
        /*00c8*/ 	.byte	0x03, 0x50
        /*00ca*/ 	.short	0x0000


	//----- nvinfo : EIATTR_MAXREG_COUNT
	.align		4
        /*00cc*/ 	.byte	0x03, 0x1b
        /*00ce*/ 	.short	0x00ff


	//----- nvinfo : EIATTR_MERCURY_ISA_VERSION
	.align		4
        /*00d0*/ 	.byte	0x03, 0x5f
        /*00d2*/ 	.short	0x0101


	//----- nvinfo : EIATTR_VRC_CTA_INIT_COUNT
	.align		4
        /*00d4*/ 	.byte	0x02, 0x4a
	.zero		1
	.zero		1


	//----- nvinfo : EIATTR_EXIT_INSTR_OFFSETS
	.align		4
        /*00d8*/ 	.byte	0x04, 0x1c
        /*00da*/ 	.short	(.L_73 - .L_72)


	//   ....[0]....
.L_72:
        /*00dc*/ 	.word	0x00000200


	//   ....[1]....
        /*00e0*/ 	.word	0x000015d0


	//----- nvinfo : EIATTR_CRS_STACK_SIZE
	.align		4
.L_73:
        /*00e4*/ 	.byte	0x04, 0x1e
        /*00e6*/ 	.short	(.L_75 - .L_74)
.L_74:
        /*00e8*/ 	.word	0x00000000


	//----- nvinfo : EIATTR_CBANK_PARAM_SIZE
	.align		4
.L_75:
        /*00ec*/ 	.byte	0x03, 0x19
        /*00ee*/ 	.short	0x0048


	//----- nvinfo : EIATTR_PARAM_CBANK
	.align		4
        /*00f0*/ 	.byte	0x04, 0x0a
        /*00f2*/ 	.short	(.L_77 - .L_76)
	.align		4
.L_76:
        /*00f4*/ 	.word	index@(.nv.constant0._Z15bev_pool_kerneliiiiiiiPKfPKiS2_S2_Pf)
        /*00f8*/ 	.short	0x0380
        /*00fa*/ 	.short	0x0048


	//----- nvinfo : EIATTR_SW_WAR
	.align		4
.L_77:
        /*00fc*/ 	.byte	0x04, 0x36
        /*00fe*/ 	.short	(.L_79 - .L_78)
.L_78:
        /*0100*/ 	.word	0x00000008
.L_79:


//--------------------- .nv.callgraph             --------------------------
	.section	.nv.callgraph,"",@"SHT_CUDA_CALLGRAPH"
	.align	4
	.sectionentsize	8
	.align		4
        /*0000*/ 	.word	0x00000000
	.align		4
        /*0004*/ 	.word	0xffffffff
	.align		4
        /*0008*/ 	.word	0x00000000
	.align		4
        /*000c*/ 	.word	0xfffffffe
	.align		4
        /*0010*/ 	.word	0x00000000
	.align		4
        /*0014*/ 	.word	0xfffffffd
	.align		4
        /*0018*/ 	.word	0x00000000
	.align		4
        /*001c*/ 	.word	0xfffffffc


//--------------------- .text._Z20bev_pool_grad_kerneliiiiiiiPKfPKiS2_S2_Pf --------------------------
	.section	.text._Z20bev_pool_grad_kerneliiiiiiiPKfPKiS2_S2_Pf,"ax",@progbits
	.align	128
        .global         _Z20bev_pool_grad_kerneliiiiiiiPKfPKiS2_S2_Pf
        .type           _Z20bev_pool_grad_kerneliiiiiiiPKfPKiS2_S2_Pf,@function
        .size           _Z20bev_pool_grad_kerneliiiiiiiPKfPKiS2_S2_Pf,(.L_x_20 - _Z20bev_pool_grad_kerneliiiiiiiPKfPKiS2_S2_Pf)
        .other          _Z20bev_pool_grad_kerneliiiiiiiPKfPKiS2_S2_Pf,@"STO_CUDA_ENTRY STV_DEFAULT"
_Z20bev_pool_grad_kerneliiiiiiiPKfPKiS2_S2_Pf:
.text._Z20bev_pool_grad_kerneliiiiiiiPKfPKiS2_S2_Pf:
[----:B------:R-:W-:Y:S08]  /*0000*/  LDC R1, c[0x0][0x37c] ;  /* 0x0000df00ff017b82 */ /* 0x000ff00000000800 */
[----:B------:R-:W0:Y:S01]  /*0010*/  LDC R0, c[0x0][0x394] ;  /* 0x0000e500ff007b82 */ /* 0x000e220000000800 */
[----:B------:R-:W1:Y:S07]  /*0020*/  S2R R6, SR_TID.X ;  /* 0x0000000000067919 */ /* 0x000e6e0000002100 */
[----:B------:R-:W1:Y:S08]  /*0030*/  S2UR UR4, SR_CTAID.X ;  /* 0x00000000000479c3 */ /* 0x000e700000002500 */
[----:B------:R-:W1:Y:S01]  /*0040*/  LDC R7, c[0x0][0x360] ;  /* 0x0000d800ff077b82 */ /* 0x000e620000000800 */
[----:B0-----:R-:W-:-:S04]  /*0050*/  IABS R3, R0 ;  /* 0x0000000000037213 */ /* 0x001fc80000000000 */
[----:B------:R-:W0:Y:S01]  /*0060*/  I2F.RP R2, R3 ;  /* 0x0000000300027306 */ /* 0x000e220000209400 */
[----:B-1----:R-:W-:Y:S01]  /*0070*/  IMAD R7, R7, UR4, R6 ;  /* 0x0000000407077c24 */ /* 0x002fe2000f8e0206 */
[----:B------:R-:W1:Y:S06]  /*0080*/  LDCU UR4, c[0x0][0x398] ;  /* 0x00007300ff0477ac */ /* 0x000e6c0008000800 */
[----:B0-----:R-:W0:Y:S01]  /*0090*/  MUFU.RCP R2, R2 ;  /* 0x0000000200027308 */ /* 0x001e220000001000 */
[----:B------:R-:W-:Y:S01]  /*00a0*/  IABS R6, R7 ;  /* 0x0000000700067213 */ /* 0x000fe20000000000 */
[----:B0-----:R-:W-:-:S06]  /*00b0*/  VIADD R4, R2, 0xffffffe ;  /* 0x0ffffffe02047836 */ /* 0x001fcc0000000000 */
[----:B------:R0:W2:Y:S02]  /*00c0*/  F2I.FTZ.U32.TRUNC.NTZ R5, R4 ;  /* 0x0000000400057305 */ /* 0x0000a4000021f000 */
[----:B0-----:R-:W-:Y:S02]  /*00d0*/  IMAD.MOV.U32 R4, RZ, RZ, RZ ;  /* 0x000000ffff047224 */ /* 0x001fe400078e00ff */
[----:B--2---:R-:W-:-:S04]  /*00e0*/  IMAD.MOV R8, RZ, RZ, -R5 ;  /* 0x000000ffff087224 */ /* 0x004fc800078e0a05 */
[----:B------:R-:W-:-:S04]  /*00f0*/  IMAD R9, R8, R3, RZ ;  /* 0x0000000308097224 */ /* 0x000fc800078e02ff */
[----:B------:R-:W-:Y:S01]  /*0100*/  IMAD.HI.U32 R5, R5, R9, R4 ;  /* 0x0000000905057227 */ /* 0x000fe200078e0004 */
[----:B------:R-:W-:-:S05]  /*0110*/  LOP3.LUT R4, RZ, R0, RZ, 0x33, !PT ;  /* 0x00000000ff047212 */ /* 0x000fca00078e33ff */
[----:B------:R-:W-:-:S04]  /*0120*/  IMAD.HI.U32 R5, R5, R6, RZ ;  /* 0x0000000605057227 */ /* 0x000fc800078e00ff */
[----:B------:R-:W-:-:S04]  /*0130*/  IMAD.MOV R2, RZ, RZ, -R5 ;  /* 0x000000ffff027224 */ /* 0x000fc800078e0a05 */
[----:B------:R-:W-:Y:S01]  /*0140*/  IMAD R6, R3, R2, R6 ;  /* 0x0000000203067224 */ /* 0x000fe200078e0206 */
[----:B------:R-:W-:-:S04]  /*0150*/  LOP3.LUT R2, R7, R0, RZ, 0x3c, !PT ;  /* 0x0000000007027212 */ /* 0x000fc800078e3cff */
[----:B------:R-:W-:Y:S02]  /*0160*/  ISETP.GT.U32.AND P1, PT, R3, R6, PT ;  /* 0x000000060300720c */ /* 0x000fe40003f24070 */
[----:B------:R-:W-:-:S11]  /*0170*/  ISETP.GE.AND P2, PT, R2, RZ, PT ;  /* 0x000000ff0200720c */ /* 0x000fd60003f46270 */
[----:B------:R-:W-:Y:S02]  /*0180*/  @!P1 IMAD.IADD R6, R6, 0x1, -R3 ;  /* 0x0000000106069824 */ /* 0x000fe400078e0a03 */
[----:B------:R-:W-:-:S03]  /*0190*/  @!P1 VIADD R5, R5, 0x1 ;  /* 0x0000000105059836 */ /* 0x000fc60000000000 */
[----:B------:R-:W-:-:S13]  /*01a0*/  ISETP.GE.U32.AND P0, PT, R6, R3, PT ;  /* 0x000000030600720c */ /* 0x000fda0003f06070 */
[----:B------:R-:W-:Y:S01]  /*01b0*/  @P0 VIADD R5, R5, 0x1 ;  /* 0x0000000105050836 */ /* 0x000fe20000000000 */
[----:B------:R-:W-:-:S03]  /*01c0*/  ISETP.NE.AND P0, PT, R0, RZ, PT ;  /* 0x000000ff0000720c */ /* 0x000fc60003f05270 */
[----:B------:R-:W-:-:S05]  /*01d0*/  @!P2 IMAD.MOV R5, RZ, RZ, -R5 ;  /* 0x000000ffff05a224 */ /* 0x000fca00078e0a05 */
[----:B------:R-:W-:-:S04]  /*01e0*/  SEL R19, R4, R5, !P0 ;  /* 0x0000000504137207 */ /* 0x000fc80004000000 */
[----:B-1----:R-:W-:-:S13]  /*01f0*/  ISETP.GE.AND P1, PT, R19, UR4, PT ;  /* 0x0000000413007c0c */ /* 0x002fda000bf26270 */
[----:B------:R-:W-:Y:S05]  /*0200*/  @P1 EXIT ;  /* 0x000000000000194d */ /* 0x000fea0003800000 */
[----:B------:R-:W0:Y:S01]  /*0210*/  LDC.64 R10, c[0x0][0x3b0] ;  /* 0x0000ec00ff0a7b82 */ /* 0x000e220000000a00 */
[----:B------:R-:W1:Y:S01]  /*0220*/  LDCU.64 UR8, c[0x0][0x358] ;  /* 0x00006b00ff0877ac */ /* 0x000e620008000a00 */
[----:B------:R-:W2:Y:S06]  /*0230*/  LDCU.64 UR6, c[0x0][0x388] ;  /* 0x00007100ff0677ac */ /* 0x000eac0008000a00 */
[----:B------:R-:W3:Y:S01]  /*0240*/  LDC.64 R12, c[0x0][0x3a8] ;  /* 0x0000ea00ff0c7b82 */ /* 0x000ee20000000a00 */
[----:B------:R-:W4:Y:S07]  /*0250*/  LDCU UR4, c[0x0][0x384] ;  /* 0x00007080ff0477ac */ /* 0x000f2e0008000800 */
[----:B------:R-:W5:Y:S01]  /*0260*/  LDC.64 R8, c[0x0][0x3b8] ;  /* 0x0000ee00ff087b82 */ /* 0x000f620000000a00 */
[----:B0-----:R-:W-:-:S05]  /*0270*/  IMAD.WIDE R10, R19, 0x4, R10 ;  /* 0x00000004130a7825 */ /* 0x001fca00078e020a */
[----:B-1----:R-:W2:Y:S01]  /*0280*/  LDG.E.CONSTANT R5, desc[UR8][R10.64] ;  /* 0x000000080a057981 */ /* 0x002ea2000c1e9900 */
[----:B-----5:R-:W-:-:S05]  /*0290*/  IMAD.WIDE R8, R19, 0x4, R8 ;  /* 0x0000000413087825 */ /* 0x020fca00078e0208 */
[----:B------:R0:W5:Y:S01]  /*02a0*/  LDG.E.CONSTANT R2, desc[UR8][R8.64] ;  /* 0x0000000808027981 */ /* 0x000162000c1e9900 */
[----:B--2---:R-:W-:-:S04]  /*02b0*/  IMAD.SHL.U32 R15, R5, 0x4, RZ ;  /* 0x00000004050f7824 */ /* 0x004fc800078e00ff */
[----:B---3--:R-:W-:-:S05]  /*02c0*/  IMAD.WIDE R12, R15, 0x4, R12 ;  /* 0x000000040f0c7825 */ /* 0x008fca00078e020c */
[----:B------:R-:W2:Y:S04]  /*02d0*/  LDG.E.CONSTANT R14, desc[UR8][R12.64+0xc] ;  /* 0x00000c080c0e7981 */ /* 0x000ea8000c1e9900 */
[----:B------:R-:W3:Y:S04]  /*02e0*/  LDG.E.CONSTANT R15, desc[UR8][R12.64+0x8] ;  /* 0x000008080c0f7981 */ /* 0x000ee8000c1e9900 */
[----:B------:R-:W5:Y:S04]  /*02f0*/  LDG.E.CONSTANT R16, desc[UR8][R12.64] ;  /* 0x000000080c107981 */ /* 0x000f68000c1e9900 */
[----:B------:R-:W5:Y:S01]  /*0300*/  LDG.E.CONSTANT R17, desc[UR8][R12.64+0x4] ;  /* 0x000004080c117981 */ /* 0x000f62000c1e9900 */
[----:B------:R-:W-:Y:S01]  /*0310*/  ISETP.GE.AND P2, PT, R7, RZ, PT ;  /* 0x000000ff0700720c */ /* 0x000fe20003f46270 */
[----:B------:R-:W-:Y:S01]  /*0320*/  UIMAD UR5, UR6, UR7, URZ ;  /* 0x00000007060572a4 */ /* 0x000fe2000f8e02ff */
[----:B------:R-:W-:Y:S01]  /*0330*/  ISETP.GT.U32.AND P1, PT, R3, R6, PT ;  /* 0x000000060300720c */ /* 0x000fe20003f24070 */
[----:B------:R-:W-:-:S02]  /*0340*/  IMAD.IADD R3, R6, 0x1, -R3 ;  /* 0x0000000106037824 */ /* 0x000fc400078e0a03 */
[----:B----4-:R-:W-:-:S03]  /*0350*/  UIMAD UR4, UR4, UR5, URZ ;  /* 0x00000005040472a4 */ /* 0x010fc6000f8e02ff */
[----:B------:R-:W-:Y:S01]  /*0360*/  SEL R3, R3, R6, !P1 ;  /* 0x0000000603037207 */ /* 0x000fe20004800000 */
[C---:B0-----:R-:W-:Y:S02]  /*0370*/  IMAD R8, R0.reuse, UR5, RZ ;  /* 0x0000000500087c24 */ /* 0x041fe4000f8e02ff */
[----:B------:R-:W-:Y:S02]  /*0380*/  IMAD R7, R0, UR4, RZ ;  /* 0x0000000400077c24 */ /* 0x000fe4000f8e02ff */
[----:B------:R-:W-:-:S03]  /*0390*/  @!P2 IMAD.MOV R3, RZ, RZ, -R3 ;  /* 0x000000ffff03a224 */ /* 0x000fc600078e0a03 */
[----:B------:R-:W0:Y:S02]  /*03a0*/  LDCU.64 UR4, c[0x0][0x3a0] ;  /* 0x00007400ff0477ac */ /* 0x000e240008000a00 */
[----:B------:R-:W-:Y:S01]  /*03b0*/  SEL R6, R4, R3, !P0 ;  /* 0x0000000304067207 */ /* 0x000fe20004000000 */
[----:B------:R-:W-:-:S03]  /*03c0*/  IMAD R3, R0, UR7, RZ ;  /* 0x0000000700037c24 */ /* 0x000fc6000f8e02ff */
[----:B------:R-:W-:Y:S01]  /*03d0*/  SHF.R.S32.HI R10, RZ, 0x1f, R6 ;  /* 0x0000001fff0a7819 */ /* 0x000fe20000011406 */
[----:B--2---:R-:W-:Y:S02]  /*03e0*/  IMAD R7, R14, R7, RZ ;  /* 0x000000070e077224 */ /* 0x004fe400078e02ff */
[----:B---3--:R-:W-:-:S03]  /*03f0*/  IMAD R8, R15, R8, RZ ;  /* 0x000000080f087224 */ /* 0x008fc600078e02ff */
[----:B------:R-:W-:Y:S02]  /*0400*/  SHF.R.S32.HI R9, RZ, 0x1f, R7 ;  /* 0x0000001fff097819 */ /* 0x000fe40000011407 */
[----:B------:R-:W-:Y:S02]  /*0410*/  IADD3 R7, P0, P1, R7, R8, R6 ;  /* 0x0000000807077210 */ /* 0x000fe4000791e006 */
[----:B------:R-:W-:Y:S01]  /*0420*/  SHF.R.S32.HI R8, RZ, 0x1f, R8 ;  /* 0x0000001fff087819 */ /* 0x000fe20000011408 */
[----:B-----5:R-:W-:Y:S02]  /*0430*/  IMAD R3, R16, R3, RZ ;  /* 0x0000000310037224 */ /* 0x020fe400078e02ff */
[----:B------:R-:W-:Y:S01]  /*0440*/  IMAD R4, R17, R0, RZ ;  /* 0x0000000011047224 */ /* 0x000fe200078e02ff */
[----:B------:R-:W-:Y:S02]  /*0450*/  IADD3.X R8, PT, PT, R9, R8, R10, P0, P1 ;  /* 0x0000000809087210 */ /* 0x000fe400007e240a */
[----:B------:R-:W-:-:S02]  /*0460*/  ISETP.GE.AND P0, PT, R2, 0x1, PT ;  /* 0x000000010200780c */ /* 0x000fc40003f06270 */
[--C-:B------:R-:W-:Y:S02]  /*0470*/  IADD3 R7, P1, P2, R4, R7, R3.reuse ;  /* 0x0000000704077210 */ /* 0x100fe40007a3e003 */
[----:B------:R-:W-:Y:S02]  /*0480*/  SHF.R.S32.HI R3, RZ, 0x1f, R3 ;  /* 0x0000001fff037819 */ /* 0x000fe40000011403 */
[----:B------:R-:W-:-:S04]  /*0490*/  SHF.R.S32.HI R4, RZ, 0x1f, R4 ;  /* 0x0000001fff047819 */ /* 0x000fc80000011404 */
[----:B------:R-:W-:Y:S02]  /*04a0*/  IADD3.X R4, PT, PT, R4, R8, R3, P1, P2 ;  /* 0x0000000804047210 */ /* 0x000fe40000fe4403 */
[----:B0-----:R-:W-:-:S04]  /*04b0*/  LEA R8, P1, R7, UR4, 0x2 ;  /* 0x0000000407087c11 */ /* 0x001fc8000f8210ff */
[----:B------:R-:W-:Y:S01]  /*04c0*/  LEA.HI.X R9, R7, UR5, R4, 0x2, P1 ;  /* 0x0000000507097c11 */ /* 0x000fe200088f1404 */
[----:B------:R-:W-:Y:S08]  /*04d0*/  @!P0 EXIT ;  /* 0x000000000000894d */ /* 0x000ff00003800000 */
[----:B------:R0:W5:Y:S01]  /*04e0*/  LDG.E.CONSTANT R3, desc[UR8][R8.64] ;  /* 0x0000000808037981 */ /* 0x000162000c1e9900 */
[C---:B------:R-:W-:Y:S01]  /*04f0*/  ISETP.GE.U32.AND P1, PT, R2.reuse, 0x8, PT ;  /* 0x000000080200780c */ /* 0x040fe20003f26070 */
[----:B------:R-:W-:Y:S01]  /*0500*/  IMAD R7, R5, R0, RZ ;  /* 0x0000000005077224 */ /* 0x000fe200078e02ff */
[----:B------:R-:W-:Y:S01]  /*0510*/  LOP3.LUT R4, R2, 0x7, RZ, 0xc0, !PT ;  /* 0x0000000702047812 */ /* 0x000fe200078ec0ff */
[----:B------:R-:W1:Y:S01]  /*0520*/  LDCU.64 UR4, c[0x0][0x3c0] ;  /* 0x00007800ff0477ac */ /* 0x000e620008000a00 */
[----:B------:R-:W-:Y:S02]  /*0530*/  BSSY.RECONVERGENT B0, `(.L_x_0) ;  /* 0x0000045000007945 */ /* 0x000fe40003800200 */
[----:B------:R-:W-:Y:S02]  /*0540*/  IADD3 R5, P2, PT, R7, R6, RZ ;  /* 0x0000000607057210 */ /* 0x000fe40007f5e0ff */
[----:B------:R-:W-:Y:S02]  /*0550*/  SHF.R.S32.HI R7, RZ, 0x1f, R7 ;  /* 0x0000001fff077819 */ /* 0x000fe40000011407 */
[----:B------:R-:W-:-:S03]  /*0560*/  ISETP.NE.AND P0, PT, R4, RZ, PT ;  /* 0x000000ff0400720c */ /* 0x000fc60003f05270 */
[----:B------:R-:W-:Y:S02]  /*0570*/  IMAD.X R6, R7, 0x1, R10, P2 ;  /* 0x0000000107067824 */ /* 0x000fe400010e060a */
[----:B------:R-:W-:Y:S01]  /*0580*/  IMAD.MOV.U32 R7, RZ, RZ, RZ ;  /* 0x000000ffff077224 */ /* 0x000fe200078e00ff */
[----:B0-----:R-:W-:Y:S07]  /*0590*/  @!P1 BRA `(.L_x_1) ;  /* 0x0000000000f89947 */ /* 0x001fee0003800000 */
[----:B------:R-:W0:Y:S01]  /*05a0*/  LDCU UR6, c[0x0][0x394] ;  /* 0x00007280ff0677ac */ /* 0x000e220008000800 */
[----:B------:R-:W-:Y:S01]  /*05b0*/  LOP3.LUT R7, R2, 0x7ffffff8, RZ, 0xc0, !PT ;  /* 0x7ffffff802077812 */ /* 0x000fe200078ec0ff */
[C---:B------:R-:W-:Y:S02]  /*05c0*/  IMAD.SHL.U32 R8, R0.reuse, 0x2, RZ ;  /* 0x0000000200087824 */ /* 0x040fe400078e00ff */
[C---:B------:R-:W-:Y:S02]  /*05d0*/  IMAD R9, R0.reuse, 0x3, RZ ;  /* 0x0000000300097824 */ /* 0x040fe400078e02ff */
[C---:B------:R-:W-:Y:S02]  /*05e0*/  IMAD.SHL.U32 R11, R0.reuse, 0x4, RZ ;  /* 0x00000004000b7824 */ /* 0x040fe400078e00ff */
[C---:B------:R-:W-:Y:S02]  /*05f0*/  IMAD R13, R0.reuse, 0x5, RZ ;  /* 0x00000005000d7824 */ /* 0x040fe400078e02ff */
[----:B------:R-:W-:-:S02]  /*0600*/  IMAD R27, R0, 0x6, RZ ;  /* 0x00000006001b7824 */ /* 0x000fc400078e02ff */
[----:B------:R-:W-:Y:S02]  /*0610*/  IMAD R29, R0, 0x7, RZ ;  /* 0x00000007001d7824 */ /* 0x000fe400078e02ff */
[----:B------:R-:W-:Y:S02]  /*0620*/  IMAD.MOV.U32 R12, RZ, RZ, RZ ;  /* 0x000000ffff0c7224 */ /* 0x000fe400078e00ff */
[----:B------:R-:W-:Y:S02]  /*0630*/  IMAD.MOV R26, RZ, RZ, -R7 ;  /* 0x000000ffff1a7224 */ /* 0x000fe400078e0a07 */
[----:B0-----:R-:W-:-:S07]  /*0640*/  IMAD.U32 R10, RZ, RZ, UR6 ;  /* 0x00000006ff0a7e24 */ /* 0x001fce000f8e00ff */
.L_x_2:
[-C--:B--2---:R-:W-:Y:S01]  /*0650*/  IADD3 R15, P1, PT, R12, R5.reuse, RZ ;  /* 0x000000050c0f7210 */ /* 0x084fe20007f3e0ff */
[----:B------:R-:W-:Y:S01]  /*0660*/  VIADD R26, R26, 0x8 ;  /* 0x000000081a1a7836 */ /* 0x000fe20000000000 */
[----:B------:R-:W-:Y:S02]  /*0670*/  IADD3 R16, P2, PT, R10, R5, RZ ;  /* 0x000000050a107210 */ /* 0x000fe40007f5e0ff */
[-C--:B------:R-:W-:Y:S01]  /*0680*/  LEA.HI.X.SX32 R18, R12, R6.reuse, 0x1, P1 ;  /* 0x000000060c127211 */ /* 0x080fe200008f0eff */
[----:B------:R-:W-:Y:S01]  /*0690*/  IMAD R12, R0, 0x8, R12 ;  /* 0x00000008000c7824 */ /* 0x000fe200078e020c */
[----:B-1----:R-:W-:Y:S02]  /*06a0*/  LEA R24, P3, R15, UR4, 0x2 ;  /* 0x000000040f187c11 */ /* 0x002fe4000f8610ff */
[----:B------:R-:W-:Y:S01]  /*06b0*/  LEA.HI.X.SX32 R17, R10, R6, 0x1, P2 ;  /* 0x000000060a117211 */ /* 0x000fe200010f0eff */
[----:B------:R-:W-:Y:S01]  /*06c0*/  IMAD R10, R0, 0x8, R10 ;  /* 0x00000008000a7824 */ /* 0x000fe200078e020a */
[----:B------:R-:W-:-:S02]  /*06d0*/  LEA R22, P2, R16, UR4, 0x2 ;  /* 0x0000000410167c11 */ /* 0x000fc4000f8410ff */
[-C--:B------:R-:W-:Y:S02]  /*06e0*/  IADD3 R14, P1, PT, R8, R5.reuse, RZ ;  /* 0x00000005080e7210 */ /* 0x080fe40007f3e0ff */
[----:B------:R-:W-:Y:S02]  /*06f0*/  LEA.HI.X R25, R15, UR5, R18, 0x2, P3 ;  /* 0x000000050f197c11 */ /* 0x000fe400098f1412 */
[C---:B------:R-:W-:Y:S02]  /*0700*/  IADD3 R15, P3, PT, R9.reuse, R5, RZ ;  /* 0x00000005090f7210 */ /* 0x040fe40007f7e0ff */
[----:B------:R-:W-:Y:S01]  /*0710*/  LEA.HI.X R23, R16, UR5, R17, 0x2, P2 ;  /* 0x0000000510177c11 */ /* 0x000fe200090f1411 */
[----:B-----5:R-:W-:Y:S01]  /*0720*/  STG.E desc[UR8][R24.64], R3 ;  /* 0x0000000318007986 */ /* 0x020fe2000c101908 */
[-C--:B------:R-:W-:Y:S01]  /*0730*/  LEA.HI.X.SX32 R17, R8, R6.reuse, 0x1, P1 ;  /* 0x0000000608117211 */ /* 0x080fe200008f0eff */
[----:B------:R-:W-:Y:S01]  /*0740*/  IMAD R8, R0, 0x8, R8 ;  /* 0x0000000800087824 */ /* 0x000fe200078e0208 */
[----:B------:R-:W-:Y:S01]  /*0750*/  LEA R18, P1, R14, UR4, 0x2 ;  /* 0x000000040e127c11 */ /* 0x000fe2000f8210ff */
[----:B------:R0:W-:Y:S01]  /*0760*/  STG.E desc[UR8][R22.64], R3 ;  /* 0x0000000316007986 */ /* 0x0001e2000c101908 */
[----:B------:R-:W-:Y:S01]  /*0770*/  LEA.HI.X.SX32 R16, R9, R6, 0x1, P3 ;  /* 0x0000000609107211 */ /* 0x000fe200018f0eff */
[----:B------:R-:W-:Y:S01]  /*0780*/  IMAD R9, R0, 0x8, R9 ;  /* 0x0000000800097824 */ /* 0x000fe200078e0209 */
[----:B------:R-:W-:-:S02]  /*0790*/  LEA R20, P2, R15, UR4, 0x2 ;  /* 0x000000040f147c11 */ /* 0x000fc4000f8410ff */
[----:B------:R-:W-:Y:S02]  /*07a0*/  LEA.HI.X R19, R14, UR5, R17, 0x2, P1 ;  /* 0x000000050e137c11 */ /* 0x000fe400088f1411 */
[----:B------:R-:W-:Y:S02]  /*07b0*/  LEA.HI.X R21, R15, UR5, R16, 0x2, P2 ;  /* 0x000000050f157c11 */ /* 0x000fe400090f1410 */
[-C--:B------:R-:W-:Y:S01]  /*07c0*/  IADD3 R15, P1, PT, R11, R5.reuse, RZ ;  /* 0x000000050b0f7210 */ /* 0x080fe20007f3e0ff */
[----:B------:R1:W-:Y:S01]  /*07d0*/  STG.E desc[UR8][R18.64], R3 ;  /* 0x0000000312007986 */ /* 0x0003e2000c101908 */
[----:B------:R-:W-:Y:S02]  /*07e0*/  IADD3 R28, P2, PT, R13, R5, RZ ;  /* 0x000000050d1c7210 */ /* 0x000fe40007f5e0ff */
[-C--:B------:R-:W-:Y:S01]  /*07f0*/  LEA.HI.X.SX32 R17, R11, R6.reuse, 0x1, P1 ;  /* 0x000000060b117211 */ /* 0x080fe200008f0eff */
[----:B------:R2:W-:Y:S01]  /*0800*/  STG.E desc[UR8][R20.64], R3 ;  /* 0x0000000314007986 */ /* 0x0005e2000c101908 */
[----:B------:R-:W-:Y:S01]  /*0810*/  LEA R16, P1, R15, UR4, 0x2 ;  /* 0x000000040f107c11 */ /* 0x000fe2000f8210ff */
[C---:B------:R-:W-:Y:S01]  /*0820*/  IMAD R11, R0.reuse, 0x8, R11 ;  /* 0x00000008000b7824 */ /* 0x040fe200078e020b */
[----:B0-----:R-:W-:Y:S01]  /*0830*/  LEA.HI.X.SX32 R23, R13, R6, 0x1, P2 ;  /* 0x000000060d177211 */ /* 0x001fe200010f0eff */
        /* <DEDUP_REMOVED lines=11> */
[----:B-1----:R-:W-:Y:S01]  /*08f0*/  LEA.HI.X.SX32 R19, R29, R6, 0x1, P2 ;  /* 0x000000061d137211 */ /* 0x002fe200010f0eff */
[----:B------:R-:W-:Y:S01]  /*0900*/  IMAD R29, R0, 0x8, R29 ;  /* 0x00000008001d7824 */ /* 0x000fe200078e021d */
[----:B------:R-:W-:-:S02]  /*0910*/  LEA R24, P2, R28, UR4, 0x2 ;  /* 0x000000041c187c11 */ /* 0x000fc4000f8410ff */
[----:B------:R-:W-:Y:S02]  /*0920*/  LEA.HI.X R23, R25, UR5, R23, 0x2, P1 ;  /* 0x0000000519177c11 */ /* 0x000fe400088f1417 */
[----:B------:R-:W-:Y:S02]  /*0930*/  LEA.HI.X R25, R28, UR5, R19, 0x2, P2 ;  /* 0x000000051c197c11 */ /* 0x000fe400090f1413 */
[----:B------:R-:W-:Y:S01]  /*0940*/  ISETP.NE.AND P1, PT, R26, RZ, PT ;  /* 0x000000ff1a00720c */ /* 0x000fe20003f25270 */
[----:B------:R2:W-:Y:S04]  /*0950*/  STG.E desc[UR8][R22.64], R3 ;  /* 0x0000000316007986 */ /* 0x0005e8000c101908 */
[----:B------:R2:W-:Y:S08]  /*0960*/  STG.E desc[UR8][R24.64], R3 ;  /* 0x0000000318007986 */ /* 0x0005f0000c101908 */
[----:B------:R-:W-:Y:S05]  /*0970*/  @P1 BRA `(.L_x_2) ;  /* 0xfffffffc00341947 */ /* 0x000fea000383ffff */
.L_x_1:
[----:B-1----:R-:W-:Y:S05]  /*0980*/  BSYNC.RECONVERGENT B0 ;  /* 0x0000000000007941 */ /* 0x002fea0003800200 */
.L_x_0:
[----:B------:R-:W-:Y:S05]  /*0990*/  @!P0 EXIT ;  /* 0x000000000000894d */ /* 0x000fea0003800000 */
[----:B------:R-:W-:Y:S01]  /*09a0*/  ISETP.GE.U32.AND P1, PT, R4, 0x4, PT ;  /* 0x000000040400780c */ /* 0x000fe20003f26070 */
[----:B------:R-:W-:Y:S01]  /*09b0*/  BSSY.RECONVERGENT B0, `(.L_x_3) ;  /* 0x000001e000007945 */ /* 0x000fe20003800200 */
[----:B--2---:R-:W-:-:S04]  /*09c0*/  LOP3.LUT R17, R2, 0x3, RZ, 0xc0, !PT ;  /* 0x0000000302117812 */ /* 0x004fc800078ec0ff */
[----:B------:R-:W-:-:S07]  /*09d0*/  ISETP.NE.AND P0, PT, R17, RZ, PT ;  /* 0x000000ff1100720c */ /* 0x000fce0003f05270 */
[----:B------:R-:W-:Y:S06]  /*09e0*/  @!P1 BRA `(.L_x_4) ;  /* 0x0000000000689947 */ /* 0x000fec0003800000 */
[----:B------:R-:W0:Y:S01]  /*09f0*/  LDCU.64 UR4, c[0x0][0x3c0] ;  /* 0x00007800ff0477ac */ /* 0x000e220008000a00 */
[C---:B------:R-:W-:Y:S02]  /*0a00*/  IMAD R9, R7.reuse, R0, RZ ;  /* 0x0000000007097224 */ /* 0x040fe400078e02ff */
[----:B------:R-:W-:Y:S02]  /*0a10*/  VIADD R7, R7, 0x4 ;  /* 0x0000000407077836 */ /* 0x000fe40000000000 */
[C---:B------:R-:W-:Y:S01]  /*0a20*/  IMAD.IADD R11, R9.reuse, 0x1, R0 ;  /* 0x00000001090b7824 */ /* 0x040fe200078e0200 */
[----:B------:R-:W-:-:S03]  /*0a30*/  IADD3 R4, P1, PT, R9, R5, RZ ;  /* 0x0000000509047210 */ /* 0x000fc60007f3e0ff */
[----:B------:R-:W-:Y:S01]  /*0a40*/  IMAD.IADD R13, R11, 0x1, R0 ;  /* 0x000000010b0d7824 */ /* 0x000fe200078e0200 */
[-C--:B------:R-:W-:Y:S02]  /*0a50*/  LEA.HI.X.SX32 R9, R9, R6.reuse, 0x1, P1 ;  /* 0x0000000609097211 */ /* 0x080fe400008f0eff */
[-C--:B------:R-:W-:Y:S02]  /*0a60*/  IADD3 R14, P2, PT, R11, R5.reuse, RZ ;  /* 0x000000050b0e7210 */ /* 0x080fe40007f5e0ff */
[----:B------:R-:W-:Y:S02]  /*0a70*/  IADD3 R16, P3, PT, R13, R5, RZ ;  /* 0x000000050d107210 */ /* 0x000fe40007f7e0ff */
[----:B------:R-:W-:Y:S02]  /*0a80*/  LEA.HI.X.SX32 R11, R11, R6, 0x1, P2 ;  /* 0x000000060b0b7211 */ /* 0x000fe400010f0eff */
[----:B0-----:R-:W-:Y:S02]  /*0a90*/  LEA R8, P1, R4, UR4, 0x2 ;  /* 0x0000000404087c11 */ /* 0x001fe4000f8210ff */
[----:B------:R-:W-:-:S02]  /*0aa0*/  LEA R10, P2, R14, UR4, 0x2 ;  /* 0x000000040e0a7c11 */ /* 0x000fc4000f8410ff */
[----:B------:R-:W-:Y:S01]  /*0ab0*/  LEA.HI.X R9, R4, UR5, R9, 0x2, P1 ;  /* 0x0000000504097c11 */ /* 0x000fe200088f1409 */
[C---:B------:R-:W-:Y:S01]  /*0ac0*/  IMAD.IADD R4, R13.reuse, 0x1, R0 ;  /* 0x000000010d047824 */ /* 0x040fe200078e0200 */
[-C--:B------:R-:W-:Y:S02]  /*0ad0*/  LEA.HI.X.SX32 R13, R13, R6.reuse, 0x1, P3 ;  /* 0x000000060d0d7211 */ /* 0x080fe400018f0eff */
[----:B------:R-:W-:Y:S01]  /*0ae0*/  LEA R12, P3, R16, UR4, 0x2 ;  /* 0x00000004100c7c11 */ /* 0x000fe2000f8610ff */
[----:B-----5:R0:W-:Y:S01]  /*0af0*/  STG.E desc[UR8][R8.64], R3 ;  /* 0x0000000308007986 */ /* 0x0201e2000c101908 */
[----:B------:R-:W-:Y:S02]  /*0b00*/  IADD3 R15, P1, PT, R4, R5, RZ ;  /* 0x00000005040f7210 */ /* 0x000fe40007f3e0ff */
[----:B------:R-:W-:Y:S02]  /*0b10*/  LEA.HI.X R11, R14, UR5, R11, 0x2, P2 ;  /* 0x000000050e0b7c11 */ /* 0x000fe400090f140b */
[----:B------:R-:W-:-:S02]  /*0b20*/  LEA.HI.X.SX32 R4, R4, R6, 0x1, P1 ;  /* 0x0000000604047211 */ /* 0x000fc400008f0eff */
[C---:B------:R-:W-:Y:S01]  /*0b30*/  LEA R14, P1, R15.reuse, UR4, 0x2 ;  /* 0x000000040f0e7c11 */ /* 0x040fe2000f8210ff */
[----:B------:R0:W-:Y:S01]  /*0b40*/  STG.E desc[UR8][R10.64], R3 ;  /* 0x000000030a007986 */ /* 0x0001e2000c101908 */
[----:B------:R-:W-:Y:S02]  /*0b50*/  LEA.HI.X R13, R16, UR5, R13, 0x2, P3 ;  /* 0x00000005100d7c11 */ /* 0x000fe400098f140d */
[----:B------:R-:W-:-:S03]  /*0b60*/  LEA.HI.X R15, R15, UR5, R4, 0x2, P1 ;  /* 0x000000050f0f7c11 */ /* 0x000fc600088f1404 */
[----:B------:R0:W-:Y:S04]  /*0b70*/  STG.E desc[UR8][R12.64], R3 ;  /* 0x000000030c007986 */ /* 0x0001e8000c101908 */
[----:B------:R0:W-:Y:S02]  /*0b80*/  STG.E desc[UR8][R14.64], R3 ;  /* 0x000000030e007986 */ /* 0x0001e4000c101908 */
.L_x_4:
[----:B------:R-:W-:Y:S05]  /*0b90*/  BSYNC.RECONVERGENT B0 ;  /* 0x0000000000007941 */ /* 0x000fea0003800200 */
.L_x_3:
[----:B------:R-:W-:Y:S05]  /*0ba0*/  @!P0 EXIT ;  /* 0x000000000000894d */ /* 0x000fea0003800000 */
[----:B------:R-:W-:Y:S01]  /*0bb0*/  ISETP.NE.AND P1, PT, R17, 0x1, PT ;  /* 0x000000011100780c */ /* 0x000fe20003f25270 */
[----:B------:R-:W-:Y:S01]  /*0bc0*/  BSSY.RECONVERGENT B0, `(.L_x_5) ;  /* 0x0000012000007945 */ /* 0x000fe20003800200 */
[----:B------:R-:W-:-:S04]  /*0bd0*/  LOP3.LUT R2, R2, 0x1, RZ, 0xc0, !PT ;  /* 0x0000000102027812 */ /* 0x000fc800078ec0ff */
[----:B------:R-:W-:-:S07]  /*0be0*/  ISETP.NE.U32.AND P0, PT, R2, 0x1, PT ;  /* 0x000000010200780c */ /* 0x000fce0003f05070 */
[----:B------:R-:W-:Y:S06]  /*0bf0*/  @!P1 BRA `(.L_x_6) ;  /* 0x0000000000389947 */ /* 0x000fec0003800000 */
[----:B------:R-:W1:Y:S01]  /*0c00*/  LDCU.64 UR4, c[0x0][0x3c0] ;  /* 0x00007800ff0477ac */ /* 0x000e620008000a00 */
[C---:B0-----:R-:W-:Y:S02]  /*0c10*/  IMAD R9, R7.reuse, R0, RZ ;  /* 0x0000000007097224 */ /* 0x041fe400078e02ff */
[----:B------:R-:W-:Y:S02]  /*0c20*/  VIADD R7, R7, 0x2 ;  /* 0x0000000207077836 */ /* 0x000fe40000000000 */
[C---:B------:R-:W-:Y:S01]  /*0c30*/  IMAD.IADD R4, R9.reuse, 0x1, R0 ;  /* 0x0000000109047824 */ /* 0x040fe200078e0200 */
[----:B------:R-:W-:-:S04]  /*0c40*/  IADD3 R2, P1, PT, R9, R5, RZ ;  /* 0x0000000509027210 */ /* 0x000fc80007f3e0ff */
[C---:B------:R-:W-:Y:S02]  /*0c50*/  IADD3 R11, P2, PT, R4.reuse, R5, RZ ;  /* 0x00000005040b7210 */ /* 0x040fe40007f5e0ff */
[-C--:B------:R-:W-:Y:S02]  /*0c60*/  LEA.HI.X.SX32 R9, R9, R6.reuse, 0x1, P1 ;  /* 0x0000000609097211 */ /* 0x080fe400008f0eff */
[----:B------:R-:W-:Y:S02]  /*0c70*/  LEA.HI.X.SX32 R4, R4, R6, 0x1, P2 ;  /* 0x0000000604047211 */ /* 0x000fe400010f0eff */
[C---:B-1----:R-:W-:Y:S02]  /*0c80*/  LEA R8, P1, R2.reuse, UR4, 0x2 ;  /* 0x0000000402087c11 */ /* 0x042fe4000f8210ff */
[----:B------:R-:W-:Y:S02]  /*0c90*/  LEA R10, P2, R11, UR4, 0x2 ;  /* 0x000000040b0a7c11 */ /* 0x000fe4000f8410ff */
[----:B------:R-:W-:-:S02]  /*0ca0*/  LEA.HI.X R9, R2, UR5, R9, 0x2, P1 ;  /* 0x0000000502097c11 */ /* 0x000fc400088f1409 */
[----:B------:R-:W-:-:S03]  /*0cb0*/  LEA.HI.X R11, R11, UR5, R4, 0x2, P2 ;  /* 0x000000050b0b7c11 */ /* 0x000fc600090f1404 */
[----:B-----5:R1:W-:Y:S04]  /*0cc0*/  STG.E desc[UR8][R8.64], R3 ;  /* 0x0000000308007986 */ /* 0x0203e8000c101908 */
[----:B------:R1:W-:Y:S02]  /*0cd0*/  STG.E desc[UR8][R10.64], R3 ;  /* 0x000000030a007986 */ /* 0x0003e4000c101908 */
.L_x_6:
[----:B------:R-:W-:Y:S05]  /*0ce0*/  BSYNC.RECONVERGENT B0 ;  /* 0x0000000000007941 */ /* 0x000fea0003800200 */
.L_x_5:
[----:B------:R-:W-:Y:S05]  /*0cf0*/  @P0 EXIT ;  /* 0x000000000000094d */ /* 0x000fea0003800000 */
[----:B------:R-:W2:Y:S01]  /*0d00*/  LDCU.64 UR4, c[0x0][0x3c0] ;  /* 0x00007800ff0477ac */ /* 0x000ea20008000a00 */
[----:B------:R-:W-:-:S05]  /*0d10*/  IMAD R0, R7, R0, RZ ;  /* 0x0000000007007224 */ /* 0x000fca00078e02ff */
[----:B------:R-:W-:-:S04]  /*0d20*/  IADD3 R5, P0, PT, R0, R5, RZ ;  /* 0x0000000500057210 */ /* 0x000fc80007f1e0ff */
[----:B------:R-:W-:Y:S02]  /*0d30*/  LEA.HI.X.SX32 R0, R0, R6, 0x1, P0 ;  /* 0x0000000600007211 */ /* 0x000fe400000f0eff */
[----:B--2---:R-:W-:-:S04]  /*0d40*/  LEA R4, P0, R5, UR4, 0x2 ;  /* 0x0000000405047c11 */ /* 0x004fc8000f8010ff */
[----:B------:R-:W-:-:S05]  /*0d50*/  LEA.HI.X R5, R5, UR5, R0, 0x2, P0 ;  /* 0x0000000505057c11 */ /* 0x000fca00080f1400 */
[----:B-----5:R-:W-:Y:S01]  /*0d60*/  STG.E desc[UR8][R4.64], R3 ;  /* 0x0000000304007986 */ /* 0x020fe2000c101908 */
[----:B------:R-:W-:Y:S05]  /*0d70*/  EXIT ;  /* 0x000000000000794d */ /* 0x000fea0003800000 */
.L_x_7:
[----:B------:R-:W-:-:S00]  /*0d80*/  BRA `(.L_x_7) ;  /* 0xfffffffc00fc7947 */ /* 0x000fc0000383ffff */
[----:B------:R-:W-:-:S00]  /*0d90*/  NOP ;  /* 0x0000000000007918 */ /* 0x000fc00000000000 */
        /* <DEDUP_REMOVED lines=14> */
.L_x_20:


//--------------------- .text._Z15bev_pool_kerneliiiiiiiPKfPKiS2_S2_Pf --------------------------
	.section	.text._Z15bev_pool_kerneliiiiiiiPKfPKiS2_S2_Pf,"ax",@progbits
	.align	128
        .global         _Z15bev_pool_kerneliiiiiiiPKfPKiS2_S2_Pf
        .type           _Z15bev_pool_kerneliiiiiiiPKfPKiS2_S2_Pf,@function
        .size           _Z15bev_pool_kerneliiiiiiiPKfPKiS2_S2_Pf,(.L_x_21 - _Z15bev_pool_kerneliiiiiiiPKfPKiS2_S2_Pf)
        .other          _Z15bev_pool_kerneliiiiiiiPKfPKiS2_S2_Pf,@"STO_CUDA_ENTRY STV_DEFAULT"
_Z15bev_pool_kerneliiiiiiiPKfPKiS2_S2_Pf:
.text._Z15bev_pool_kerneliiiiiiiPKfPKiS2_S2_Pf:
        /* <DEDUP_REMOVED lines=55> */
[C---:B------:R-:W-:Y:S02]  /*0370*/  IMAD R6, R0.reuse, UR5, RZ ;  /* 0x0000000500067c24 */ /* 0x040fe4000f8e02ff */
[----:B------:R-:W-:Y:S02]  /*0380*/  IMAD R7, R0, UR4, RZ ;  /* 0x0000000400077c24 */ /* 0x000fe4000f8e02ff */
[----:B------:R-:W-:-:S03]  /*0390*/  @!P2 IMAD.MOV R3, RZ, RZ, -R3 ;  /* 0x000000ffff03a224 */ /* 0x000fc600078e0a03 */
[----:B------:R-:W1:Y:S02]  /*03a0*/  LDCU.64 UR4, c[0x0][0x3c0] ;  /* 0x00007800ff0477ac */ /* 0x000e640008000a00 */
[----:B------:R-:W-:-:S04]  /*03b0*/  SEL R3, R4, R3, !P0 ;  /* 0x0000000304037207 */ /* 0x000fc80004000000 */
[----:B------:R-:W-:Y:S01]  /*03c0*/  SHF.R.S32.HI R8, RZ, 0x1f, R3 ;  /* 0x0000001fff087819 */ /* 0x000fe20000011403 */
[----:B0-----:R-:W-:Y:S01]  /*03d0*/  IMAD R10, R5, R0, RZ ;  /* 0x00000000050a7224 */ /* 0x001fe200078e02ff */
[----:B------:R-:W-:Y:S01]  /*03e0*/  BSSY.RECONVERGENT B0, `(.L_x_8) ;  /* 0x000011d000007945 */ /* 0x000fe20003800200 */
[----:B------:R-:W-:Y:S02]  /*03f0*/  IMAD.MOV.U32 R23, RZ, RZ, RZ ;  /* 0x000000ffff177224 */ /* 0x000fe400078e00ff */
[----:B--2---:R-:W-:Y:S02]  /*0400*/  IMAD R14, R14, R7, RZ ;  /* 0x000000070e0e7224 */ /* 0x004fe400078e02ff */
[----:B---3--:R-:W-:-:S03]  /*0410*/  IMAD R6, R15, R6, RZ ;  /* 0x000000060f067224 */ /* 0x008fc600078e02ff */
[----:B------:R-:W-:Y:S01]  /*0420*/  SHF.R.S32.HI R9, RZ, 0x1f, R14 ;  /* 0x0000001fff097819 */ /* 0x000fe2000001140e */
[----:B------:R-:W-:Y:S01]  /*0430*/  IMAD R7, R0, UR7, RZ ;  /* 0x0000000700077c24 */ /* 0x000fe2000f8e02ff */
[----:B------:R-:W0:Y:S01]  /*0440*/  LDCU.64 UR6, c[0x0][0x3a0] ;  /* 0x00007400ff0677ac */ /* 0x000e220008000a00 */
        /* <DEDUP_REMOVED lines=8> */
[----:B------:R-:W-:Y:S02]  /*04d0*/  SHF.R.S32.HI R4, RZ, 0x1f, R4 ;  /* 0x0000001fff047819 */ /* 0x000fe40000011404 */
[----:B-1----:R-:W-:Y:S02]  /*04e0*/  LEA R20, P4, R5, UR4, 0x2 ;  /* 0x0000000405147c11 */ /* 0x002fe4000f8810ff */
[----:B------:R-:W-:Y:S02]  /*04f0*/  IADD3.X R6, PT, PT, R4, R6, R7, P2, P3 ;  /* 0x0000000604067210 */ /* 0x000fe400017e6407 */
[----:B------:R-:W-:-:S02]  /*0500*/  IADD3 R3, P1, PT, R10, R3, RZ ;  /* 0x000000030a037210 */ /* 0x000fc40007f3e0ff */
[----:B------:R-:W-:Y:S02]  /*0510*/  SHF.R.S32.HI R9, RZ, 0x1f, R10 ;  /* 0x0000001fff097819 */ /* 0x000fe4000001140a */
[----:B------:R-:W-:-:S03]  /*0520*/  LEA.HI.X R21, R5, UR5, R6, 0x2, P4 ;  /* 0x0000000505157c11 */ /* 0x000fc6000a0f1406 */
[----:B------:R-:W-:Y:S01]  /*0530*/  IMAD.X R4, R9, 0x1, R8, P1 ;  /* 0x0000000109047824 */ /* 0x000fe200008e0608 */
[----:B0-----:R-:W-:Y:S06]  /*0540*/  @!P0 BRA `(.L_x_9) ;  /* 0x0000001000188947 */ /* 0x001fec0003800000 */
[----:B------:R-:W-:Y:S01]  /*0550*/  ISETP.GE.U32.AND P0, PT, R2, 0x10, PT ;  /* 0x000000100200780c */ /* 0x000fe20003f06070 */
[----:B------:R-:W-:Y:S01]  /*0560*/  BSSY.RECONVERGENT B1, `(.L_x_10) ;  /* 0x000008e000017945 */ /* 0x000fe20003800200 */
[----:B------:R-:W-:Y:S02]  /*0570*/  IMAD.MOV.U32 R23, RZ, RZ, RZ ;  /* 0x000000ffff177224 */ /* 0x000fe400078e00ff */
[----:B------:R-:W-:-:S09]  /*0580*/  IMAD.MOV.U32 R5, RZ, RZ, RZ ;  /* 0x000000ffff057224 */ /* 0x000fd200078e00ff */
[----:B------:R-:W-:Y:S05]  /*0590*/  @!P0 BRA `(.L_x_11) ;  /* 0x0000000800288947 */ /* 0x000fea0003800000 */
[----:B------:R-:W0:Y:S01]  /*05a0*/  LDCU UR4, c[0x0][0x394] ;  /* 0x00007280ff0477ac */ /* 0x000e220008000800 */
[----:B------:R-:W-:Y:S01]  /*05b0*/  LOP3.LUT R28, R2, 0x7ffffff0, RZ, 0xc0, !PT ;  /* 0x7ffffff0021c7812 */ /* 0x000fe200078ec0ff */
[----:B------:R-:W-:Y:S01]  /*05c0*/  BSSY.RECONVERGENT B2, `(.L_x_12) ;  /* 0x0000086000027945 */ /* 0x000fe20003800200 */
[C---:B------:R-:W-:Y:S02]  /*05d0*/  IMAD.SHL.U32 R16, R0.reuse, 0x2, RZ ;  /* 0x0000000200107824 */ /* 0x040fe400078e00ff */
[C---:B------:R-:W-:Y:S02]  /*05e0*/  IMAD R7, R0.reuse, 0x3, RZ ;  /* 0x0000000300077824 */ /* 0x040fe400078e02ff */
[C---:B------:R-:W-:Y:S02]  /*05f0*/  IMAD.SHL.U32 R9, R0.reuse, 0x4, RZ ;  /* 0x0000000400097824 */ /* 0x040fe400078e00ff */
[C---:B------:R-:W-:Y:S02]  /*0600*/  IMAD R11, R0.reuse, 0x5, RZ ;  /* 0x00000005000b7824 */ /* 0x040fe400078e02ff */
[----:B------:R-:W-:-:S02]  /*0610*/  IMAD R13, R0, 0x6, RZ ;  /* 0x00000006000d7824 */ /* 0x000fc400078e02ff */
[C---:B------:R-:W-:Y:S02]  /*0620*/  IMAD R15, R0.reuse, 0x7, RZ ;  /* 0x00000007000f7824 */ /* 0x040fe400078e02ff */
[C---:B------:R-:W-:Y:S02]  /*0630*/  IMAD.SHL.U32 R17, R0.reuse, 0x8, RZ ;  /* 0x0000000800117824 */ /* 0x040fe400078e00ff */
[C---:B------:R-:W-:Y:S02]  /*0640*/  IMAD R19, R0.reuse, 0x9, RZ ;  /* 0x0000000900137824 */ /* 0x040fe400078e02ff */
[C---:B------:R-:W-:Y:S02]  /*0650*/  IMAD R29, R0.reuse, 0xa, RZ ;  /* 0x0000000a001d7824 */ /* 0x040fe400078e02ff */
[C---:B------:R-:W-:Y:S02]  /*0660*/  IMAD R6, R0.reuse, 0xb, RZ ;  /* 0x0000000b00067824 */ /* 0x040fe400078e02ff */
[----:B------:R-:W-:-:S02]  /*0670*/  IMAD R8, R0, 0xc, RZ ;  /* 0x0000000c00087824 */ /* 0x000fc400078e02ff */
[C---:B------:R-:W-:Y:S02]  /*0680*/  IMAD R10, R0.reuse, 0xd, RZ ;  /* 0x0000000d000a7824 */ /* 0x040fe400078e02ff */
[C---:B------:R-:W-:Y:S02]  /*0690*/  IMAD R12, R0.reuse, 0xe, RZ ;  /* 0x0000000e000c7824 */ /* 0x040fe400078e02ff */
[----:B------:R-:W-:Y:S02]  /*06a0*/  IMAD R14, R0, 0xf, RZ ;  /* 0x0000000f000e7824 */ /* 0x000fe400078e02ff */
[----:B------:R-:W-:Y:S02]  /*06b0*/  IMAD.MOV.U32 R23, RZ, RZ, RZ ;  /* 0x000000ffff177224 */ /* 0x000fe400078e00ff */
[----:B------:R-:W-:Y:S02]  /*06c0*/  IMAD.MOV.U32 R5, RZ, RZ, RZ ;  /* 0x000000ffff057224 */ /* 0x000fe400078e00ff */
[----:B------:R-:W-:-:S02]  /*06d0*/  IMAD.MOV R28, RZ, RZ, -R28 ;  /* 0x000000ffff1c7224 */ /* 0x000fc400078e0a1c */
[----:B0-----:R-:W-:-:S07]  /*06e0*/  IMAD.U32 R18, RZ, RZ, UR4 ;  /* 0x00000004ff127e24 */ /* 0x001fce000f8e00ff */
.L_x_13:
[----:B------:R-:W-:-:S04]  /*06f0*/  IADD3 R22, P0, PT, R5, R3, RZ ;  /* 0x0000000305167210 */ /* 0x000fc80007f1e0ff */
[----:B------:R-:W-:Y:S02]  /*0700*/  LEA.HI.X.SX32 R25, R5, R4, 0x1, P0 ;  /* 0x0000000405197211 */ /* 0x000fe400000f0eff */
[----:B------:R-:W-:-:S04]  /*0710*/  LEA R26, P0, R22, UR6, 0x2 ;  /* 0x00000006161a7c11 */ /* 0x000fc8000f8010ff */
[----:B------:R-:W-:-:S05]  /*0720*/  LEA.HI.X R27, R22, UR7, R25, 0x2, P0 ;  /* 0x00000007161b7c11 */ /* 0x000fca00080f1419 */
[----:B------:R-:W2:Y:S02]  /*0730*/  LDG.E.CONSTANT R26, desc[UR8][R26.64] ;  /* 0x000000081a1a7981 */ /* 0x000ea4000c1e9900 */
[----:B--2---:R-:W-:Y:S01]  /*0740*/  FADD R24, R26, R23 ;  /* 0x000000171a187221 */ /* 0x004fe20000000000 */
[----:B------:R-:W-:-:S04]  /*0750*/  IADD3 R23, P0, PT, R18, R3, RZ ;  /* 0x0000000312177210 */ /* 0x000fc80007f1e0ff */
[----:B------:R-:W-:Y:S02]  /*0760*/  LEA.HI.X.SX32 R25, R18, R4, 0x1, P0 ;  /* 0x0000000412197211 */ /* 0x000fe400000f0eff */
[----:B------:R-:W-:-:S04]  /*0770*/  LEA R22, P0, R23, UR6, 0x2 ;  /* 0x0000000617167c11 */ /* 0x000fc8000f8010ff */
[----:B------:R-:W-:-:S06]  /*0780*/  LEA.HI.X R23, R23, UR7, R25, 0x2, P0 ;  /* 0x0000000717177c11 */ /* 0x000fcc00080f1419 */
[----:B------:R0:W2:Y:S01]  /*0790*/  LDG.E.CONSTANT R23, desc[UR8][R22.64] ;  /* 0x0000000816177981 */ /* 0x0000a2000c1e9900 */
[----:B------:R-:W-:-:S04]  /*07a0*/  IADD3 R25, P0, PT, R16, R3, RZ ;  /* 0x0000000310197210 */ /* 0x000fc80007f1e0ff */
[----:B0-----:R-:W-:Y:S01]  /*07b0*/  LEA.HI.X.SX32 R22, R16, R4, 0x1, P0 ;  /* 0x0000000410167211 */ /* 0x001fe200000f0eff */
[----:B--2---:R-:W-:Y:S01]  /*07c0*/  FADD R23, R24, R23 ;  /* 0x0000001718177221 */ /* 0x004fe20000000000 */
[----:B------:R-:W-:-:S04]  /*07d0*/  LEA R24, P0, R25, UR6, 0x2 ;  /* 0x0000000619187c11 */ /* 0x000fc8000f8010ff */
[----:B------:R-:W-:Y:S02]  /*07e0*/  LEA.HI.X R25, R25, UR7, R22, 0x2, P0 ;  /* 0x0000000719197c11 */ /* 0x000fe400080f1416 */
[----:B------:R-:W-:-:S03]  /*07f0*/  IADD3 R27, P0, PT, R7, R3, RZ ;  /* 0x00000003071b7210 */ /* 0x000fc60007f1e0ff */
[----:B------:R-:W2:Y:S01]  /*0800*/  LDG.E.CONSTANT R24, desc[UR8][R24.64] ;  /* 0x0000000818187981 */ /* 0x000ea2000c1e9900 */
[----:B------:R-:W-:Y:S02]  /*0810*/  LEA.HI.X.SX32 R22, R7, R4, 0x1, P0 ;  /* 0x0000000407167211 */ /* 0x000fe400000f0eff */
[----:B------:R-:W-:-:S04]  /*0820*/  LEA R26, P0, R27, UR6, 0x2 ;  /* 0x000000061b1a7c11 */ /* 0x000fc8000f8010ff */
[----:B------:R-:W-:-:S05]  /*0830*/  LEA.HI.X R27, R27, UR7, R22, 0x2, P0 ;  /* 0x000000071b1b7c11 */ /* 0x000fca00080f1416 */
[----:B------:R-:W3:Y:S01]  /*0840*/  LDG.E.CONSTANT R26, desc[UR8][R26.64] ;  /* 0x000000081a1a7981 */ /* 0x000ee2000c1e9900 */
[----:B--2---:R-:W-:-:S04]  /*0850*/  FADD R23, R23, R24 ;  /* 0x0000001817177221 */ /* 0x004fc80000000000 */
[----:B---3--:R-:W-:Y:S01]  /*0860*/  FADD R26, R23, R26 ;  /* 0x0000001a171a7221 */ /* 0x008fe20000000000 */
[----:B------:R-:W-:-:S04]  /*0870*/  IADD3 R23, P0, PT, R9, R3, RZ ;  /* 0x0000000309177210 */ /* 0x000fc80007f1e0ff */
[----:B------:R-:W-:Y:S02]  /*0880*/  LEA.HI.X.SX32 R24, R9, R4, 0x1, P0 ;  /* 0x0000000409187211 */ /* 0x000fe400000f0eff */
[----:B------:R-:W-:-:S04]  /*0890*/  LEA R22, P0, R23, UR6, 0x2 ;  /* 0x0000000617167c11 */ /* 0x000fc8000f8010ff */
[----:B------:R-:W-:-:S06]  /*08a0*/  LEA.HI.X R23, R23, UR7, R24, 0x2, P0 ;  /* 0x0000000717177c11 */ /* 0x000fcc00080f1418 */
[----:B------:R0:W2:Y:S01]  /*08b0*/  LDG.E.CONSTANT R23, desc[UR8][R22.64] ;  /* 0x0000000816177981 */ /* 0x0000a2000c1e9900 */
[----:B------:R-:W-:-:S04]  /*08c0*/  IADD3 R25, P0, PT, R11, R3, RZ ;  /* 0x000000030b197210 */ /* 0x000fc80007f1e0ff */
[----:B0-----:R-:W-:Y:S02]  /*08d0*/  LEA.HI.X.SX32 R22, R11, R4, 0x1, P0 ;  /* 0x000000040b167211 */ /* 0x001fe400000f0eff */
[----:B------:R-:W-:-:S04]  /*08e0*/  LEA R24, P0, R25, UR6, 0x2 ;  /* 0x0000000619187c11 */ /* 0x000fc8000f8010ff */
[----:B------:R-:W-:Y:S02]  /*08f0*/  LEA.HI.X R25, R25, UR7, R22, 0x2, P0 ;  /* 0x0000000719197c11 */ /* 0x000fe400080f1416 */
[----:B------:R-:W-:-:S03]  /*0900*/  IADD3 R27, P0, PT, R13, R3, RZ ;  /* 0x000000030d1b7210 */ /* 0x000fc60007f1e0ff */
[----:B------:R-:W3:Y:S01]  /*0910*/  LDG.E.CONSTANT R24, desc[UR8][R24.64] ;  /* 0x0000000818187981 */ /* 0x000ee2000c1e9900 */
[----:B------:R-:W-:Y:S01]  /*0920*/  LEA.HI.X.SX32 R22, R13, R4, 0x1, P0 ;  /* 0x000000040d167211 */ /* 0x000fe200000f0eff */
[----:B--2---:R-:W-:Y:S01]  /*0930*/  FADD R23, R26, R23 ;  /* 0x000000171a177221 */ /* 0x004fe20000000000 */
[----:B------:R-:W-:-:S04]  /*0940*/  LEA R26, P0, R27, UR6, 0x2 ;  /* 0x000000061b1a7c11 */ /* 0x000fc8000f8010ff */
[----:B------:R-:W-:-:S05]  /*0950*/  LEA.HI.X R27, R27, UR7, R22, 0x2, P0 ;  /* 0x000000071b1b7c11 */ /* 0x000fca00080f1416 */
[----:B------:R-:W2:Y:S01]  /*0960*/  LDG.E.CONSTANT R26, desc[UR8][R26.64] ;  /* 0x000000081a1a7981 */ /* 0x000ea2000c1e9900 */
[----:B---3--:R-:W-:-:S04]  /*0970*/  FADD R23, R23, R24 ;  /* 0x0000001817177221 */ /* 0x008fc80000000000 */
[----:B--2---:R-:W-:Y:S01]  /*0980*/  FADD R26, R23, R26 ;  /* 0x0000001a171a7221 */ /* 0x004fe20000000000 */
        /* <DEDUP_REMOVED lines=52> */
[----:B------:R-:W-:-:S05]  /*0cd0*/  VIADD R28, R28, 0x10 ;  /* 0x000000101c1c7836 */ /* 0x000fca0000000000 */
[----:B------:R-:W-:Y:S01]  /*0ce0*/  ISETP.NE.AND P0, PT, R28, RZ, PT ;  /* 0x000000ff1c00720c */ /* 0x000fe20003f05270 */
[C---:B------:R-:W-:Y:S02]  /*0cf0*/  IMAD R5, R0.reuse, 0x10, R5 ;  /* 0x0000001000057824 */ /* 0x040fe400078e0205 */
[----:B---3--:R-:W-:Y:S01]  /*0d00*/  FADD R23, R23, R24 ;  /* 0x0000001817177221 */ /* 0x008fe20000000000 */
[C---:B------:R-:W-:Y:S02]  /*0d10*/  IMAD R18, R0.reuse, 0x10, R18 ;  /* 0x0000001000127824 */ /* 0x040fe400078e0212 */
[C---:B------:R-:W-:Y:S02]  /*0d20*/  IMAD R16, R0.reuse, 0x10, R16 ;  /* 0x0000001000107824 */ /* 0x040fe400078e0210 */
[C---:B------:R-:W-:Y:S02]  /*0d30*/  IMAD R7, R0.reuse, 0x10, R7 ;  /* 0x0000001000077824 */ /* 0x040fe400078e0207 */
[----:B------:R-:W-:-:S02]  /*0d40*/  IMAD R9, R0, 0x10, R9 ;  /* 0x0000001000097824 */ /* 0x000fc400078e0209 */
[C---:B------:R-:W-:Y:S02]  /*0d50*/  IMAD R11, R0.reuse, 0x10, R11 ;  /* 0x00000010000b7824 */ /* 0x040fe400078e020b */
[C---:B------:R-:W-:Y:S02]  /*0d60*/  IMAD R13, R0.reuse, 0x10, R13 ;  /* 0x00000010000d7824 */ /* 0x040fe400078e020d */
        /* <DEDUP_REMOVED lines=8> */
[----:B------:R-:W-:Y:S02]  /*0df0*/  IMAD R14, R0, 0x10, R14 ;  /* 0x00000010000e7824 */ /* 0x000fe400078e020e */
[----:B--2---:R-:W-:Y:S01]  /*0e00*/  FADD R23, R23, R26 ;  /* 0x0000001a17177221 */ /* 0x004fe20000000000 */
[----:B------:R-:W-:Y:S06]  /*0e10*/  @P0 BRA `(.L_x_13) ;  /* 0xfffffff800340947 */ /* 0x000fec000383ffff */
[----:B------:R-:W-:Y:S05]  /*0e20*/  BSYNC.RECONVERGENT B2 ;  /* 0x0000000000027941 */ /* 0x000fea0003800200 */
.L_x_12:
[----:B------:R-:W-:-:S07]  /*0e30*/  LOP3.LUT R5, R2, 0x7ffffff0, RZ, 0xc0, !PT ;  /* 0x7ffffff002057812 */ /* 0x000fce00078ec0ff */
.L_x_11:
[----:B------:R-:W-:Y:S05]  /*0e40*/  BSYNC.RECONVERGENT B1 ;  /* 0x0000000000017941 */ /* 0x000fea0003800200 */
.L_x_10:
[----:B------:R-:W-:-:S04]  /*0e50*/  LOP3.LUT R6, R2, 0xf, RZ, 0xc0, !PT ;  /* 0x0000000f02067812 */ /* 0x000fc800078ec0ff */
[----:B------:R-:W-:-:S13]  /*0e60*/  ISETP.NE.AND P0, PT, R6, RZ, PT ;  /* 0x000000ff0600720c */ /* 0x000fda0003f05270 */
[----:B------:R-:W-:Y:S05]  /*0e70*/  @!P0 BRA `(.L_x_9) ;  /* 0x0000000400cc8947 */ /* 0x000fea0003800000 */
[----:B------:R-:W-:Y:S01]  /*0e80*/  ISETP.GE.U32.AND P1, PT, R6, 0x8, PT ;  /* 0x000000080600780c */ /* 0x000fe20003f26070 */
[----:B------:R-:W-:Y:S01]  /*0e90*/  BSSY.RECONVERGENT B1, `(.L_x_14) ;  /* 0x000003e000017945 */ /* 0x000fe20003800200 */
[----:B------:R-:W-:-:S04]  /*0ea0*/  LOP3.LUT R19, R2, 0x7, RZ, 0xc0, !PT ;  /* 0x0000000702137812 */ /* 0x000fc800078ec0ff */
[----:B------:R-:W-:-:S07]  /*0eb0*/  ISETP.NE.AND P0, PT, R19, RZ, PT ;  /* 0x000000ff1300720c */ /* 0x000fce0003f05270 */
[----:B------:R-:W-:Y:S06]  /*0ec0*/  @!P1 BRA `(.L_x_15) ;  /* 0x0000000000e89947 */ /* 0x000fec0003800000 */
[----:B------:R-:W0:Y:S01]  /*0ed0*/  LDCU.64 UR4, c[0x0][0x3a0] ;  /* 0x00007400ff0477ac */ /* 0x000e220008000a00 */
[----:B------:R-:W-:-:S04]  /*0ee0*/  IMAD R7, R5, R0, RZ ;  /* 0x0000000005077224 */ /* 0x000fc800078e02ff */
[C---:B------:R-:W-:Y:S01]  /*0ef0*/  IMAD.IADD R9, R7.reuse, 0x1, R0 ;  /* 0x0000000107097824 */ /* 0x040fe200078e0200 */
[----:B------:R-:W-:-:S04]  /*0f00*/  IADD3 R11, P1, PT, R7, R3, RZ ;  /* 0x00000003070b7210 */ /* 0x000fc80007f3e0ff */
[-C--:B------:R-:W-:Y:S02]  /*0f10*/  IADD3 R6, P2, PT, R9, R3.reuse, RZ ;  /* 0x0000000309067210 */ /* 0x080fe40007f5e0ff */
[-C--:B------:R-:W-:Y:S01]  /*0f20*/  LEA.HI.X.SX32 R12, R7, R4.reuse, 0x1, P1 ;  /* 0x00000004070c7211 */ /* 0x080fe200008f0eff */
[C---:B------:R-:W-:Y:S01]  /*0f30*/  IMAD.IADD R7, R9.reuse, 0x1, R0 ;  /* 0x0000000109077824 */ /* 0x040fe200078e0200 */
[----:B------:R-:W-:Y:S02]  /*0f40*/  LEA.HI.X.SX32 R9, R9, R4, 0x1, P2 ;  /* 0x0000000409097211 */ /* 0x000fe400010f0eff */
[----:B0-----:R-:W-:Y:S02]  /*0f50*/  LEA R14, P2, R6, UR4, 0x2 ;  /* 0x00000004060e7c11 */ /* 0x001fe4000f8410ff */
[----:B------:R-:W-:Y:S02]  /*0f60*/  LEA R10, P1, R11, UR4, 0x2 ;  /* 0x000000040b0a7c11 */ /* 0x000fe4000f8210ff */
[----:B------:R-:W-:-:S02]  /*0f70*/  IADD3 R8, P3, PT, R7, R3, RZ ;  /* 0x0000000307087210 */ /* 0x000fc40007f7e0ff */
[----:B------:R-:W-:Y:S01]  /*0f80*/  LEA.HI.X R15, R6, UR5, R9, 0x2, P2 ;  /* 0x00000005060f7c11 */ /* 0x000fe200090f1409 */
[----:B------:R-:W-:Y:S01]  /*0f90*/  IMAD.IADD R9, R7, 0x1, R0 ;  /* 0x0000000107097824 */ /* 0x000fe200078e0200 */
[----:B------:R-:W-:Y:S02]  /*0fa0*/  LEA.HI.X R11, R11, UR5, R12, 0x2, P1 ;  /* 0x000000050b0b7c11 */ /* 0x000fe400088f140c */
[-C--:B------:R-:W-:Y:S01]  /*0fb0*/  LEA.HI.X.SX32 R7, R7, R4.reuse, 0x1, P3 ;  /* 0x0000000407077211 */ /* 0x080fe200018f0eff */
[----:B------:R-:W2:Y:S01]  /*0fc0*/  LDG.E.CONSTANT R17, desc[UR8][R14.64] ;  /* 0x000000080e117981 */ /* 0x000ea2000c1e9900 */
[C---:B------:R-:W-:Y:S02]  /*0fd0*/  LEA R12, P1, R8.reuse, UR4, 0x2 ;  /* 0x00000004080c7c11 */ /* 0x040fe4000f8210ff */
[C---:B------:R-:W-:Y:S01]  /*0fe0*/  IADD3 R6, P2, PT, R9.reuse, R3, RZ ;  /* 0x0000000309067210 */ /* 0x040fe20007f5e0ff */
[----:B------:R0:W3:Y:S01]  /*0ff0*/  LDG.E.CONSTANT R16, desc[UR8][R10.64] ;  /* 0x000000080a107981 */ /* 0x0000e2000c1e9900 */
[----:B------:R-:W-:Y:S01]  /*1000*/  LEA.HI.X R13, R8, UR5, R7, 0x2, P1 ;  /* 0x00000005080d7c11 */ /* 0x000fe200088f1407 */
[C---:B------:R-:W-:Y:S01]  /*1010*/  IMAD.IADD R7, R9.reuse, 0x1, R0 ;  /* 0x0000000109077824 */ /* 0x040fe200078e0200 */
[----:B------:R-:W-:-:S02]  /*1020*/  LEA.HI.X.SX32 R9, R9, R4, 0x1, P2 ;  /* 0x0000000409097211 */ /* 0x000fc400010f0eff */
[C---:B------:R-:W-:Y:S01]  /*1030*/  LEA R8, P1, R6.reuse, UR4, 0x2 ;  /* 0x0000000406087c11 */ /* 0x040fe2000f8210ff */
[C-C-:B------:R-:W-:Y:S01]  /*1040*/  IMAD.IADD R25, R7.reuse, 0x1, R0.reuse ;  /* 0x0000000107197824 */ /* 0x140fe200078e0200 */
[-C--:B------:R-:W-:Y:S01]  /*1050*/  IADD3 R22, P2, PT, R7, R3.reuse, RZ ;  /* 0x0000000307167210 */ /* 0x080fe20007f5e0ff */
[----:B------:R1:W4:Y:S01]  /*1060*/  LDG.E.CONSTANT R18, desc[UR8][R12.64] ;  /* 0x000000080c127981 */ /* 0x000322000c1e9900 */
[----:B------:R-:W-:Y:S01]  /*1070*/  LEA.HI.X R9, R6, UR5, R9, 0x2, P1 ;  /* 0x0000000506097c11 */ /* 0x000fe200088f1409 */
[----:B------:R-:W-:Y:S01]  /*1080*/  IMAD.IADD R27, R25, 0x1, R0 ;  /* 0x00000001191b7824 */ /* 0x000fe200078e0200 */
[----:B------:R-:W-:Y:S02]  /*1090*/  LEA.HI.X.SX32 R7, R7, R4, 0x1, P2 ;  /* 0x0000000407077211 */ /* 0x000fe400010f0eff */
[----:B------:R-:W-:Y:S01]  /*10a0*/  LEA R6, P1, R22, UR4, 0x2 ;  /* 0x0000000416067c11 */ /* 0x000fe2000f8210ff */
[----:B------:R-:W5:Y:S01]  /*10b0*/  LDG.E.CONSTANT R8, desc[UR8][R8.64] ;  /* 0x0000000808087981 */ /* 0x000f62000c1e9900 */
[----:B0-----:R-:W-:-:S02]  /*10c0*/  IADD3 R11, P2, PT, R25, R3, RZ ;  /* 0x00000003190b7210 */ /* 0x001fc40007f5e0ff */
[----:B------:R-:W-:Y:S01]  /*10d0*/  LEA.HI.X R7, R22, UR5, R7, 0x2, P1 ;  /* 0x0000000516077c11 */ /* 0x000fe200088f1407 */
[----:B------:R-:W-:Y:S01]  /*10e0*/  IMAD.IADD R14, R27, 0x1, R0 ;  /* 0x000000011b0e7824 */ /* 0x000fe200078e0200 */
[-C--:B------:R-:W-:Y:S02]  /*10f0*/  LEA.HI.X.SX32 R24, R25, R4.reuse, 0x1, P2 ;  /* 0x0000000419187211 */ /* 0x080fe400010f0eff */
[----:B------:R-:W-:Y:S01]  /*1100*/  LEA R10, P1, R11, UR4, 0x2 ;  /* 0x000000040b0a7c11 */ /* 0x000fe2000f8210ff */
[----:B------:R-:W5:Y:S01]  /*1110*/  LDG.E.CONSTANT R6, desc[UR8][R6.64] ;  /* 0x0000000806067981 */ /* 0x000f62000c1e9900 */
[----:B------:R-:W-:Y:S02]  /*1120*/  IADD3 R22, P2, PT, R27, R3, RZ ;  /* 0x000000031b167210 */ /* 0x000fe40007f5e0ff */
[----:B------:R-:W-:Y:S02]  /*1130*/  LEA.HI.X R11, R11, UR5, R24, 0x2, P1 ;  /* 0x000000050b0b7c11 */ /* 0x000fe400088f1418 */
[----:B------:R-:W-:-:S02]  /*1140*/  LEA.HI.X.SX32 R27, R27, R4, 0x1, P2 ;  /* 0x000000041b1b7211 */ /* 0x000fc400010f0eff */
[----:B-1----:R-:W-:Y:S02]  /*1150*/  LEA R12, P1, R22, UR4, 0x2 ;  /* 0x00000004160c7c11 */ /* 0x002fe4000f8210ff */
[----:B------:R-:W-:Y:S01]  /*1160*/  IADD3 R15, P2, PT, R14, R3, RZ ;  /* 0x000000030e0f7210 */ /* 0x000fe20007f5e0ff */
[----:B------:R-:W5:Y:S01]  /*1170*/  LDG.E.CONSTANT R11, desc[UR8][R10.64] ;  /* 0x000000080a0b7981 */ /* 0x000f62000c1e9900 */
[----:B------:R-:W-:Y:S02]  /*1180*/  LEA.HI.X R13, R22, UR5, R27, 0x2, P1 ;  /* 0x00000005160d7c11 */ /* 0x000fe400088f141b */
[----:B------:R-:W-:Y:S02]  /*1190*/  LEA.HI.X.SX32 R22, R14, R4, 0x1, P2 ;  /* 0x000000040e167211 */ /* 0x000fe400010f0eff */
[C---:B------:R-:W-:Y:S02]  /*11a0*/  LEA R14, P1, R15.reuse, UR4, 0x2 ;  /* 0x000000040f0e7c11 */ /* 0x040fe4000f8210ff */
[----:B------:R-:W5:Y:S02]  /*11b0*/  LDG.E.CONSTANT R13, desc[UR8][R12.64] ;  /* 0x000000080c0d7981 */ /* 0x000f64000c1e9900 */
[----:B------:R-:W-:-:S06]  /*11c0*/  LEA.HI.X R15, R15, UR5, R22, 0x2, P1 ;  /* 0x000000050f0f7c11 */ /* 0x000fcc00088f1416 */
[----:B------:R-:W5:Y:S01]  /*11d0*/  LDG.E.CONSTANT R15, desc[UR8][R14.64] ;  /* 0x000000080e0f7981 */ /* 0x000f62000c1e9900 */
[----:B------:R-:W-:Y:S02]  /*11e0*/  VIADD R5, R5, 0x8 ;  /* 0x0000000805057836 */ /* 0x000fe40000000000 */
[----:B---3--:R-:W-:-:S04]  /*11f0*/  FADD R16, R23, R16 ;  /* 0x0000001017107221 */ /* 0x008fc80000000000 */
[----:B--2---:R-:W-:-:S04]  /*1200*/  FADD R17, R16, R17 ;  /* 0x0000001110117221 */ /* 0x004fc80000000000 */
[----:B----4-:R-:W-:-:S04]  /*1210*/  FADD R17, R17, R18 ;  /* 0x0000001211117221 */ /* 0x010fc80000000000 */
[----:B-----5:R-:W-:-:S04]  /*1220*/  FADD R17, R17, R8 ;  /* 0x0000000811117221 */ /* 0x020fc80000000000 */
[----:B------:R-:W-:-:S04]  /*1230*/  FADD R6, R17, R6 ;  /* 0x0000000611067221 */ /* 0x000fc80000000000 */
[----:B------:R-:W-:-:S04]  /*1240*/  FADD R6, R6, R11 ;  /* 0x0000000b06067221 */ /* 0x000fc80000000000 */
[----:B------:R-:W-:-:S04]  /*1250*/  FADD R6, R6, R13 ;  /* 0x0000000d06067221 */ /* 0x000fc80000000000 */
[----:B------:R-:W-:-:S07]  /*1260*/  FADD R23, R6, R15 ;  /* 0x0000000f06177221 */ /* 0x000fce0000000000 */
.L_x_15:
[----:B------:R-:W-:Y:S05]  /*1270*/  BSYNC.RECONVERGENT B1 ;  /* 0x0000000000017941 */ /* 0x000fea0003800200 */
.L_x_14:
        /* <DEDUP_REMOVED lines=9> */
[----:B------:R-:W-:-:S03]  /*1310*/  IADD3 R9, P1, PT, R7, R3, RZ ;  /* 0x0000000307097210 */ /* 0x000fc60007f3e0ff */
[C-C-:B------:R-:W-:Y:S01]  /*1320*/  IMAD.IADD R13, R11.reuse, 0x1, R0.reuse ;  /* 0x000000010b0d7824 */ /* 0x140fe200078e0200 */
[-C--:B------:R-:W-:Y:S02]  /*1330*/  IADD3 R12, P2, PT, R11, R3.reuse, RZ ;  /* 0x000000030b0c7210 */ /* 0x080fe40007f5e0ff */
[-C--:B------:R-:W-:Y:S01]  /*1340*/  LEA.HI.X.SX32 R10, R7, R4.reuse, 0x1, P1 ;  /* 0x00000004070a7211 */ /* 0x080fe200008f0eff */
[----:B------:R-:W-:Y:S01]  /*1350*/  IMAD.IADD R15, R13, 0x1, R0 ;  /* 0x000000010d0f7824 */ /* 0x000fe200078e0200 */
[----:B------:R-:W-:Y:S02]  /*1360*/  LEA.HI.X.SX32 R11, R11, R4, 0x1, P2 ;  /* 0x000000040b0b7211 */ /* 0x000fe400010f0eff */
[----:B------:R-:W-:Y:S02]  /*1370*/  IADD3 R14, P3, PT, R13, R3, RZ ;  /* 0x000000030d0e7210 */ /* 0x000fe40007f7e0ff */
[----:B0-----:R-:W-:Y:S02]  /*1380*/  LEA R8, P1, R9, UR4, 0x2 ;  /* 0x0000000409087c11 */ /* 0x001fe4000f8210ff */
[----:B------:R-:W-:-:S02]  /*1390*/  LEA R6, P2, R12, UR4, 0x2 ;  /* 0x000000040c067c11 */ /* 0x000fc4000f8410ff */
[----:B------:R-:W-:Y:S02]  /*13a0*/  LEA.HI.X R9, R9, UR5, R10, 0x2, P1 ;  /* 0x0000000509097c11 */ /* 0x000fe400088f140a */
[----:B------:R-:W-:Y:S02]  /*13b0*/  LEA.HI.X R7, R12, UR5, R11, 0x2, P2 ;  /* 0x000000050c077c11 */ /* 0x000fe400090f140b */
[----:B------:R-:W-:Y:S01]  /*13c0*/  LEA.HI.X.SX32 R13, R13, R4, 0x1, P3 ;  /* 0x000000040d0d7211 */ /* 0x000fe200018f0eff */
[----:B------:R-:W2:Y:S01]  /*13d0*/  LDG.E.CONSTANT R8, desc[UR8][R8.64] ;  /* 0x0000000808087981 */ /* 0x000ea2000c1e9900 */
[C---:B------:R-:W-:Y:S02]  /*13e0*/  LEA R10, P1, R14.reuse, UR4, 0x2 ;  /* 0x000000040e0a7c11 */ /* 0x040fe4000f8210ff */
[----:B------:R-:W-:Y:S01]  /*13f0*/  IADD3 R16, P2, PT, R15, R3, RZ ;  /* 0x000000030f107210 */ /* 0x000fe20007f5e0ff */
[----:B------:R-:W3:Y:S01]  /*1400*/  LDG.E.CONSTANT R6, desc[UR8][R6.64] ;  /* 0x0000000806067981 */ /* 0x000ee2000c1e9900 */
[----:B------:R-:W-:-:S02]  /*1410*/  LEA.HI.X R11, R14, UR5, R13, 0x2, P1 ;  /* 0x000000050e0b7c11 */ /* 0x000fc400088f140d */
[----:B------:R-:W-:Y:S02]  /*1420*/  LEA.HI.X.SX32 R15, R15, R4, 0x1, P2 ;  /* 0x000000040f0f7211 */ /* 0x000fe400010f0eff */
[C---:B------:R-:W-:Y:S01]  /*1430*/  LEA R12, P1, R16.reuse, UR4, 0x2 ;  /* 0x00000004100c7c11 */ /* 0x040fe2000f8210ff */
[----:B------:R-:W4:Y:S03]  /*1440*/  LDG.E.CONSTANT R10, desc[UR8][R10.64] ;  /* 0x000000080a0a7981 */ /* 0x000f26000c1e9900 */
[----:B------:R-:W-:-:S05]  /*1450*/  LEA.HI.X R13, R16, UR5, R15, 0x2, P1 ;  /* 0x00000005100d7c11 */ /* 0x000fca00088f140f */
[----:B------:R-:W5:Y:S01]  /*1460*/  LDG.E.CONSTANT R12, desc[UR8][R12.64] ;  /* 0x000000080c0c7981 */ /* 0x000f62000c1e9900 */
[----:B------:R-:W-:Y:S02]  /*1470*/  VIADD R5, R5, 0x4 ;  /* 0x0000000405057836 */ /* 0x000fe40000000000 */
[----:B--2---:R-:W-:-:S04]  /*1480*/  FADD R23, R23, R8 ;  /* 0x0000000817177221 */ /* 0x004fc80000000000 */
[----:B---3--:R-:W-:-:S04]  /*1490*/  FADD R23, R23, R6 ;  /* 0x0000000617177221 */ /* 0x008fc80000000000 */
[----:B----4-:R-:W-:-:S04]  /*14a0*/  FADD R23, R23, R10 ;  /* 0x0000000a17177221 */ /* 0x010fc80000000000 */
[----:B-----5:R-:W-:-:S07]  /*14b0*/  FADD R23, R23, R12 ;  /* 0x0000000c17177221 */ /* 0x020fce0000000000 */
.L_x_17:
[----:B------:R-:W-:Y:S05]  /*14c0*/  BSYNC.RECONVERGENT B1 ;  /* 0x0000000000017941 */ /* 0x000fea0003800200 */
.L_x_16:
[----:B------:R-:W-:Y:S05]  /*14d0*/  @!P0 BRA `(.L_x_9) ;  /* 0x0000000000348947 */ /* 0x000fea0003800000 */
[----:B------:R-:W-:Y:S02]  /*14e0*/  IMAD R5, R5, R0, RZ ;  /* 0x0000000005057224 */ /* 0x000fe400078e02ff */
[----:B------:R-:W-:-:S07]  /*14f0*/  IMAD.MOV R2, RZ, RZ, -R2 ;  /* 0x000000ffff027224 */ /* 0x000fce00078e0a02 */
.L_x_18:
[----:B------:R-:W0:Y:S01]  /*1500*/  LDCU.64 UR4, c[0x0][0x3a0] ;  /* 0x00007400ff0477ac */ /* 0x000e220008000a00 */
[----:B------:R-:W-:-:S04]  /*1510*/  IADD3 R7, P0, PT, R5, R3, RZ ;  /* 0x0000000305077210 */ /* 0x000fc80007f1e0ff */
[----:B------:R-:W-:Y:S02]  /*1520*/  LEA.HI.X.SX32 R8, R5, R4, 0x1, P0 ;  /* 0x0000000405087211 */ /* 0x000fe400000f0eff */
[----:B0-----:R-:W-:-:S04]  /*1530*/  LEA R6, P0, R7, UR4, 0x2 ;  /* 0x0000000407067c11 */ /* 0x001fc8000f8010ff */
[----:B------:R-:W-:-:S05]  /*1540*/  LEA.HI.X R7, R7, UR5, R8, 0x2, P0 ;  /* 0x0000000507077c11 */ /* 0x000fca00080f1408 */
[----:B------:R-:W2:Y:S01]  /*1550*/  LDG.E.CONSTANT R6, desc[UR8][R6.64] ;  /* 0x0000000806067981 */ /* 0x000ea2000c1e9900 */
[----:B------:R-:W-:Y:S02]  /*1560*/  VIADD R2, R2, 0x1 ;  /* 0x0000000102027836 */ /* 0x000fe40000000000 */
[----:B------:R-:W-:-:S03]  /*1570*/  IMAD.IADD R5, R5, 0x1, R0 ;  /* 0x0000000105057824 */ /* 0x000fc600078e0200 */
[----:B------:R-:W-:Y:S01]  /*1580*/  ISETP.NE.AND P0, PT, R2, RZ, PT ;  /* 0x000000ff0200720c */ /* 0x000fe20003f05270 */
[----:B--2---:R-:W-:-:S12]  /*1590*/  FADD R23, R6, R23 ;  /* 0x0000001706177221 */ /* 0x004fd80000000000 */
[----:B------:R-:W-:Y:S05]  /*15a0*/  @P0 BRA `(.L_x_18) ;  /* 0xfffffffc00d40947 */ /* 0x000fea000383ffff */
.L_x_9:
[----:B------:R-:W-:Y:S05]  /*15b0*/  BSYNC.RECONVERGENT B0 ;  /* 0x0000000000007941 */ /* 0x000fea0003800200 */
.L_x_8:
[----:B------:R-:W-:Y:S01]  /*15c0*/  STG.E desc[UR8][R20.64], R23 ;  /* 0x0000001714007986 */ /* 0x000fe2000c101908 */
[----:B------:R-:W-:Y:S05]  /*15d0*/  EXIT ;  /* 0x000000000000794d */ /* 0x000fea0003800000 */
.L_x_19:
        /* <DEDUP_REMOVED lines=10> */
.L_x_21:


//--------------------- .nv.shared.reserved.0     --------------------------
	.section	.nv.shared.reserved.0,"aw",@nobits
	.weak		__nv_reservedSMEM_offset_0_alias
	.size		__nv_reservedSMEM_offset_0_alias, 0, 64
	.other		__nv_reservedSMEM_offset_0_alias,@"STO_CUDA_RESERVED_SHARED STV_DEFAULT"
__nv_reservedSMEM_offset_0_alias:
	.zero		0
	.zero		64


//--------------------- .nv.constant0._Z20bev_pool_grad_kerneliiiiiiiPKfPKiS2_S2_Pf --------------------------
	.section	.nv.constant0._Z20bev_pool_grad_kerneliiiiiiiPKfPKiS2_S2_Pf,"a",@progbits
	.sectionflags	@""
	.align	4
.nv.constant0._Z20bev_pool_grad_kerneliiiiiiiPKfPKiS2_S2_Pf:
	.zero		968


//--------------------- .nv.constant0._Z15bev_pool_kerneliiiiiiiPKfPKiS2_S2_Pf --------------------------
	.section	.nv.constant0._Z15bev_pool_kerneliiiiiiiPKfPKiS2_S2_Pf,"a",@progbits
	.sectionflags	@""
	.align	4
.nv.constant0._Z15bev_pool_kerneliiiiiiiPKfPKiS2_S2_Pf:
	.zero		968


//--------------------- SYMBOLS --------------------------

	.type		.nv.reservedSmem.offset0,@object
	.size		.nv.reservedSmem.offset0,0x4
